	.target	sm_100a

	.elftype	@"ET_EXEC"


//--------------------- .note.nv.tkinfo           --------------------------
	.section	.note.nv.tkinfo,"",@"SHT_NOTE"
	.sectionflags	@"SHF_NOTE_NV_TKINFO"
	.tkinfo
        /*0018*/ 	.word	0x00000002
        /*0030*/ 	.string	""
        /*0030*/ 	.string	"ptxas"
        /*0030*/ 	.string	"Cuda compilation tools, release 13.0, V13.0.88"
        /*0030*/ 	.string	"Build cuda_13.0.r13.0/compiler.36424714_0"
        /*0030*/ 	.string	"-arch sm_100a -m 64 "



//--------------------- .note.nv.cuinfo           --------------------------
	.section	.note.nv.cuinfo,"",@"SHT_NOTE"
	.sectionflags	@"SHF_NOTE_NV_CUINFO"
        /*0018*/ 	.short	0x0002
        /*001a*/ 	.short	0x0064
        /*001c*/ 	.short	0x0082
	.zero		2


//--------------------- .nv.info                  --------------------------
	.section	.nv.info,"",@"SHT_CUDA_INFO"
	.align	4


	//----- nvinfo : EIATTR_REGCOUNT
	.align		4
        /*0000*/ 	.byte	0x04, 0x2f
        /*0002*/ 	.short	(.L_16 - .L_15)
	.align		4
.L_15:
        /*0004*/ 	.word	index@(_ZN7cutlass13device_kernelINS_4gemm6kernel13GemmUniversalIN4cute5tupleIJiiiiEEENS1_10collective13CollectiveMmaINS1_35MainloopSm100TmaUmmaWarpSpecializedILi12ELi2ELi4ENS5_IJNS4_1CILi1EEESB_SB_EEEEENS5_IJNSA_ILi64EEENSA_ILi8EEENSA_ILi128EEEEEENS_10bfloat16_tENS5_IJlSB_lEEESI_SJ_NS4_8TiledMMAINS4_8MMA_AtomIJNS4_20SM100_MMA_F16BF16_SSISI_SI_fLi64ELi8ELNS4_4UMMA5MajorE0ELSO_0ELNSN_7ScaleInE0ELSP_0EEEEEENS4_6LayoutISC_NS5_IJNSA_ILi0EEEST_ST_EEEEENS5_IJNS4_10UnderscoreESW_SW_EEEEENS4_13SM90_TMA_LOADENS4_14ComposedLayoutINS4_7SwizzleILi3ELi4ELi3EEENS4_18smem_ptr_flag_bitsILi16EEENSS_INS5_IJSF_SE_EEENS5_IJSE_SB_EEEEEEEvNS4_8identityESZ_S18_vS19_EENS_8epilogue10collective18CollectiveEpilogueINS1B_23Sm100TmaWarpSpecializedILi2ELi1ELi4ELb1ELb0EEEJSH_NS5_IJNSS_ISE_SB_EENSS_ISF_SB_EEEEESI_SJ_SI_SJ_NS1B_6fusion15FusionCallbacksIS1F_NS1J_17LinearCombinationISI_fSI_fLNS_15FloatRoundStyleE2EEESH_S1I_JEEENS4_5SM1004TMEM4LOAD26SM100_TMEM_LOAD_16dp256b1xESZ_NS10_INS11_ILi0ELi4ELi3EEES14_NSS_INS5_IJSF_SF_EEENS5_IJSF_SB_EEEEEEENS4_17SM75_U32x2_LDSM_NENS4_14SM90_TMA_STOREES1X_NS4_17SM90_U32x2_STSM_NENS4_39AutoVectorizingCopyWithAssumedAlignmentILi128EEEEEEvvEEEEvNT_6ParamsE)
        /*0008*/ 	.word	0x0000003b


	//----- nvinfo : EIATTR_FRAME_SIZE
	.align		4
.L_16:
        /*000c*/ 	.byte	0x04, 0x11
        /*000e*/ 	.short	(.L_18 - .L_17)
	.align		4
.L_17:
        /*0010*/ 	.word	index@($__internal_2_$__cuda_sm10x_tcgen05_guardrail_trap_unallocated_columns_being_dealloced)
        /*0014*/ 	.word	0x00000000


	//----- nvinfo : EIATTR_FRAME_SIZE
	.align		4
.L_18:
        /*0018*/ 	.byte	0x04, 0x11
        /*001a*/ 	.short	(.L_20 - .L_19)
	.align		4
.L_19:
        /*001c*/ 	.word	index@($__internal_1_$__cuda_sm10x_tcgen05_guardrail_trap_phase_invalid_during_alloc)
        /*0020*/ 	.word	0x00000000


	//----- nvinfo : EIATTR_FRAME_SIZE
	.align		4
.L_20:
        /*0024*/ 	.byte	0x04, 0x11
        /*0026*/ 	.short	(.L_22 - .L_21)
	.align		4
.L_21:
        /*0028*/ 	.word	index@($__internal_0_$__cuda_sm10x_tcgen05_guardrail_trap_col_being_dealloced_not_returned_by_alloc)
        /*002c*/ 	.word	0x00000000


	//----- nvinfo : EIATTR_FRAME_SIZE
	.align		4
.L_22:
        /*0030*/ 	.byte	0x04, 0x11
        /*0032*/ 	.short	(.L_24 - .L_23)
	.align		4
.L_23:
        /*0034*/ 	.word	index@(_ZN7cutlass13device_kernelINS_4gemm6kernel13GemmUniversalIN4cute5tupleIJiiiiEEENS1_10collective13CollectiveMmaINS1_35MainloopSm100TmaUmmaWarpSpecializedILi12ELi2ELi4ENS5_IJNS4_1CILi1EEESB_SB_EEEEENS5_IJNSA_ILi64EEENSA_ILi8EEENSA_ILi128EEEEEENS_10bfloat16_tENS5_IJlSB_lEEESI_SJ_NS4_8TiledMMAINS4_8MMA_AtomIJNS4_20SM100_MMA_F16BF16_SSISI_SI_fLi64ELi8ELNS4_4UMMA5MajorE0ELSO_0ELNSN_7ScaleInE0ELSP_0EEEEEENS4_6LayoutISC_NS5_IJNSA_ILi0EEEST_ST_EEEEENS5_IJNS4_10UnderscoreESW_SW_EEEEENS4_13SM90_TMA_LOADENS4_14ComposedLayoutINS4_7SwizzleILi3ELi4ELi3EEENS4_18smem_ptr_flag_bitsILi16EEENSS_INS5_IJSF_SE_EEENS5_IJSE_SB_EEEEEEEvNS4_8identityESZ_S18_vS19_EENS_8epilogue10collective18CollectiveEpilogueINS1B_23Sm100TmaWarpSpecializedILi2ELi1ELi4ELb1ELb0EEEJSH_NS5_IJNSS_ISE_SB_EENSS_ISF_SB_EEEEESI_SJ_SI_SJ_NS1B_6fusion15FusionCallbacksIS1F_NS1J_17LinearCombinationISI_fSI_fLNS_15FloatRoundStyleE2EEESH_S1I_JEEENS4_5SM1004TMEM4LOAD26SM100_TMEM_LOAD_16dp256b1xESZ_NS10_INS11_ILi0ELi4ELi3EEES14_NSS_INS5_IJSF_SF_EEENS5_IJSF_SB_EEEEEEENS4_17SM75_U32x2_LDSM_NENS4_14SM90_TMA_STOREES1X_NS4_17SM90_U32x2_STSM_NENS4_39AutoVectorizingCopyWithAssumedAlignmentILi128EEEEEEvvEEEEvNT_6ParamsE)
        /*0038*/ 	.word	0x00000000


	//----- nvinfo : EIATTR_MIN_STACK_SIZE
	.align		4
.L_24:
        /*003c*/ 	.byte	0x04, 0x12
        /*003e*/ 	.short	(.L_26 - .L_25)
	.align		4
.L_25:
        /*0040*/ 	.word	index@(_ZN7cutlass13device_kernelINS_4gemm6kernel13GemmUniversalIN4cute5tupleIJiiiiEEENS1_10collective13CollectiveMmaINS1_35MainloopSm100TmaUmmaWarpSpecializedILi12ELi2ELi4ENS5_IJNS4_1CILi1EEESB_SB_EEEEENS5_IJNSA_ILi64EEENSA_ILi8EEENSA_ILi128EEEEEENS_10bfloat16_tENS5_IJlSB_lEEESI_SJ_NS4_8TiledMMAINS4_8MMA_AtomIJNS4_20SM100_MMA_F16BF16_SSISI_SI_fLi64ELi8ELNS4_4UMMA5MajorE0ELSO_0ELNSN_7ScaleInE0ELSP_0EEEEEENS4_6LayoutISC_NS5_IJNSA_ILi0EEEST_ST_EEEEENS5_IJNS4_10UnderscoreESW_SW_EEEEENS4_13SM90_TMA_LOADENS4_14ComposedLayoutINS4_7SwizzleILi3ELi4ELi3EEENS4_18smem_ptr_flag_bitsILi16EEENSS_INS5_IJSF_SE_EEENS5_IJSE_SB_EEEEEEEvNS4_8identityESZ_S18_vS19_EENS_8epilogue10collective18CollectiveEpilogueINS1B_23Sm100TmaWarpSpecializedILi2ELi1ELi4ELb1ELb0EEEJSH_NS5_IJNSS_ISE_SB_EENSS_ISF_SB_EEEEESI_SJ_SI_SJ_NS1B_6fusion15FusionCallbacksIS1F_NS1J_17LinearCombinationISI_fSI_fLNS_15FloatRoundStyleE2EEESH_S1I_JEEENS4_5SM1004TMEM4LOAD26SM100_TMEM_LOAD_16dp256b1xESZ_NS10_INS11_ILi0ELi4ELi3EEES14_NSS_INS5_IJSF_SF_EEENS5_IJSF_SB_EEEEEEENS4_17SM75_U32x2_LDSM_NENS4_14SM90_TMA_STOREES1X_NS4_17SM90_U32x2_STSM_NENS4_39AutoVectorizingCopyWithAssumedAlignmentILi128EEEEEEvvEEEEvNT_6ParamsE)
        /*0044*/ 	.word	0x00000000
.L_26:


//--------------------- .nv.compat                --------------------------
	.section	.nv.compat,"",@"SHT_CUDA_COMPAT_INFO"
	.align	4
        /*0000*/ 	.byte	0x02, 0x09, 0x01, 0x00, 0x02, 0x02, 0x02, 0x00, 0x02, 0x05, 0x05, 0x00, 0x03, 0x07, 0x01, 0x01
        /*0010*/ 	.byte	0x02, 0x03, 0x01, 0x00, 0x02, 0x06, 0x01, 0x00, 0x04, 0x0b, 0x08, 0x00, 0x09, 0x00, 0x00, 0x00
        /*0020*/ 	.byte	0x00, 0x00, 0x00, 0x00


//--------------------- .nv.info._ZN7cutlass13device_kernelINS_4gemm6kernel13GemmUniversalIN4cute5tupleIJiiiiEEENS1_10collective13CollectiveMmaINS1_35MainloopSm100TmaUmmaWarpSpecializedILi12ELi2ELi4ENS5_IJNS4_1CILi1EEESB_SB_EEEEENS5_IJNSA_ILi64EEENSA_ILi8EEENSA_ILi128EEEEEENS_10bfloat16_tENS5_IJlSB_lEEESI_SJ_NS4_8TiledMMAINS4_8MMA_AtomIJNS4_20SM100_MMA_F16BF16_SSISI_SI_fLi64ELi8ELNS4_4UMMA5MajorE0ELSO_0ELNSN_7ScaleInE0ELSP_0EEEEEENS4_6LayoutISC_NS5_IJNSA_ILi0EEEST_ST_EEEEENS5_IJNS4_10UnderscoreESW_SW_EEEEENS4_13SM90_TMA_LOADENS4_14ComposedLayoutINS4_7SwizzleILi3ELi4ELi3EEENS4_18smem_ptr_flag_bitsILi16EEENSS_INS5_IJSF_SE_EEENS5_IJSE_SB_EEEEEEEvNS4_8identityESZ_S18_vS19_EENS_8epilogue10collective18CollectiveEpilogueINS1B_23Sm100TmaWarpSpecializedILi2ELi1ELi4ELb1ELb0EEEJSH_NS5_IJNSS_ISE_SB_EENSS_ISF_SB_EEEEESI_SJ_SI_SJ_NS1B_6fusion15FusionCallbacksIS1F_NS1J_17LinearCombinationISI_fSI_fLNS_15FloatRoundStyleE2EEESH_S1I_JEEENS4_5SM1004TMEM4LOAD26SM100_TMEM_LOAD_16dp256b1xESZ_NS10_INS11_ILi0ELi4ELi3EEES14_NSS_INS5_IJSF_SF_EEENS5_IJSF_SB_EEEEEEENS4_17SM75_U32x2_LDSM_NENS4_14SM90_TMA_STOREES1X_NS4_17SM90_U32x2_STSM_NENS4_39AutoVectorizingCopyWithAssumedAlignmentILi128EEEEEEvvEEEEvNT_6ParamsE --------------------------
	.section	.nv.info._ZN7cutlass13device_kernelINS_4gemm6kernel13GemmUniversalIN4cute5tupleIJiiiiEEENS1_10collective13CollectiveMmaINS1_35MainloopSm100TmaUmmaWarpSpecializedILi12ELi2ELi4ENS5_IJNS4_1CILi1EEESB_SB_EEEEENS5_IJNSA_ILi64EEENSA_ILi8EEENSA_ILi128EEEEEENS_10bfloat16_tENS5_IJlSB_lEEESI_SJ_NS4_8TiledMMAINS4_8MMA_AtomIJNS4_20SM100_MMA_F16BF16_SSISI_SI_fLi64ELi8ELNS4_4UMMA5MajorE0ELSO_0ELNSN_7ScaleInE0ELSP_0EEEEEENS4_6LayoutISC_NS5_IJNSA_ILi0EEEST_ST_EEEEENS5_IJNS4_10UnderscoreESW_SW_EEEEENS4_13SM90_TMA_LOADENS4_14ComposedLayoutINS4_7SwizzleILi3ELi4ELi3EEENS4_18smem_ptr_flag_bitsILi16EEENSS_INS5_IJSF_SE_EEENS5_IJSE_SB_EEEEEEEvNS4_8identityESZ_S18_vS19_EENS_8epilogue10collective18CollectiveEpilogueINS1B_23Sm100TmaWarpSpecializedILi2ELi1ELi4ELb1ELb0EEEJSH_NS5_IJNSS_ISE_SB_EENSS_ISF_SB_EEEEESI_SJ_SI_SJ_NS1B_6fusion15FusionCallbacksIS1F_NS1J_17LinearCombinationISI_fSI_fLNS_15FloatRoundStyleE2EEESH_S1I_JEEENS4_5SM1004TMEM4LOAD26SM100_TMEM_LOAD_16dp256b1xESZ_NS10_INS11_ILi0ELi4ELi3EEES14_NSS_INS5_IJSF_SF_EEENS5_IJSF_SB_EEEEEEENS4_17SM75_U32x2_LDSM_NENS4_14SM90_TMA_STOREES1X_NS4_17SM90_U32x2_STSM_NENS4_39AutoVectorizingCopyWithAssumedAlignmentILi128EEEEEEvvEEEEvNT_6ParamsE,"",@"SHT_CUDA_INFO"
	.sectionflags	@""
	.align	4


	//----- nvinfo : EIATTR_CUDA_API_VERSION
	.align		4
        /*0000*/ 	.byte	0x04, 0x37
        /*0002*/ 	.short	(.L_28 - .L_27)
.L_27:
        /*0004*/ 	.word	0x00000082


	//----- nvinfo : EIATTR_KPARAM_INFO
	.align		4
.L_28:
        /*0008*/ 	.byte	0x04, 0x17
        /*000a*/ 	.short	(.L_30 - .L_29)
.L_29:
        /*000c*/ 	.word	0x00000000
        /*0010*/ 	.short	0x0000
        /*0012*/ 	.short	0x0000
        /*0014*/ 	.byte	0x00, 0xf0, 0x01, 0x20


	//----- nvinfo : EIATTR_AT_ENTRY_FRAGMENTS
	.align		4
.L_30:
        /*0018*/ 	.byte	0x04, 0x4f
        /*001a*/ 	.short	(.L_32 - .L_31)


	//   ....[0]....
.L_31:
        /*001c*/ 	.word	0x00000006


	//----- nvinfo : EIATTR_RESERVED_SMEM_USED
	.align		4
.L_32:
        /*0020*/ 	.byte	0x01, 0x41
	.zero		2


	//----- nvinfo : EIATTR_SPARSE_MMA_MASK
	.align		4
        /*0024*/ 	.byte	0x03, 0x50
        /*0026*/ 	.short	0x0000


	//----- nvinfo : EIATTR_TCGEN05_1CTA_USED
	.align		4
        /*0028*/ 	.byte	0x01, 0x51
	.zero		2


	//----- nvinfo : EIATTR_MAXREG_COUNT
	.align		4
        /*002c*/ 	.byte	0x03, 0x1b
        /*002e*/ 	.short	0x00ff


	//----- nvinfo : EIATTR_NUM_BARRIERS
	.align		4
        /*0030*/ 	.byte	0x02, 0x4c
        /*0032*/ 	.byte	0x07
	.zero		1


	//----- nvinfo : EIATTR_EXTERNS
	.align		4
        /*0034*/ 	.byte	0x04, 0x0f
        /*0036*/ 	.short	(.L_34 - .L_33)


	//   ....[0]....
	.align		4
.L_33:
        /*0038*/ 	.word	index@(__assertfail)


	//----- nvinfo : EIATTR_MERCURY_ISA_VERSION
	.align		4
.L_34:
        /*003c*/ 	.byte	0x03, 0x5f
        /*003e*/ 	.short	0x0101


	//----- nvinfo : EIATTR_INT_WARP_WIDE_INSTR_OFFSETS
	.align		4
        /*0040*/ 	.byte	0x04, 0x31
        /*0042*/ 	.short	(.L_36 - .L_35)


	//   ....[0]....
.L_35:
        /*0044*/ 	.word	0x00002030


	//   ....[1]....
        /*0048*/ 	.word	0x00004120


	//   ....[2]....
        /*004c*/ 	.word	0x00004140


	//   ....[3]....
        /*0050*/ 	.word	0x00004170


	//   ....[4]....
        /*0054*/ 	.word	0x00004b70


	//   ....[5]....
        /*0058*/ 	.word	0x00004cb0


	//----- nvinfo : EIATTR_COOP_GROUP_MASK_REGIDS
	.align		4
.L_36:
        /*005c*/ 	.byte	0x04, 0x29
        /*005e*/ 	.short	(.L_38 - .L_37)


	//   ....[0]....
.L_37:
        /*0060*/ 	.word	0xffffffff


	//   ....[1]....
        /*0064*/ 	.word	0xffffffff


	//   ....[2]....
        /*0068*/ 	.word	0xffffffff


	//   ....[3]....
        /*006c*/ 	.word	0xffffffff


	//   ....[4]....
        /*0070*/ 	.word	0xffffffff


	//   ....[5]....
        /*0074*/ 	.word	0xffffffff


	//   ....[6]....
        /*0078*/ 	.word	0xffffffff


	//   ....[7]....
        /*007c*/ 	.word	0xffffffff


	//   ....[8]....
        /*0080*/ 	.word	0xffffffff


	//   ....[9]....
        /*0084*/ 	.word	0xffffffff


	//   ....[10]....
        /*0088*/ 	.word	0xffffffff


	//   ....[11]....
        /*008c*/ 	.word	0xffffffff


	//   ....[12]....
        /*0090*/ 	.word	0xffffffff


	//----- nvinfo : EIATTR_COOP_GROUP_INSTR_OFFSETS
	.align		4
.L_38:
        /*0094*/ 	.byte	0x04, 0x28
        /*0096*/ 	.short	(.L_40 - .L_39)


	//   ....[0]....
.L_39:
        /*0098*/ 	.word	0x00000090


	//   ....[1]....
        /*009c*/ 	.word	0x000004c0


	//   ....[2]....
        /*00a0*/ 	.word	0x00000760


	//   ....[3]....
        /*00a4*/ 	.word	0x000008c0


	//   ....[4]....
        /*00a8*/ 	.word	0x000009c0


	//   ....[5]....
        /*00ac*/ 	.word	0x00000b30


	//   ....[6]....
        /*00b0*/ 	.word	0x00000cd0


	//   ....[7]....
        /*00b4*/ 	.word	0x00001f10


	//   ....[8]....
        /*00b8*/ 	.word	0x00003170


	//   ....[9]....
        /*00bc*/ 	.word	0x00003380


	//   ....[10]....
        /*00c0*/ 	.word	0x000033b0


	//   ....[11]....
        /*00c4*/ 	.word	0x00004000


	//   ....[12]....
        /*00c8*/ 	.word	0x00004230


	//----- nvinfo : EIATTR_VRC_CTA_INIT_COUNT
	.align		4
.L_40:
        /*00cc*/ 	.byte	0x02, 0x4a
        /*00ce*/ 	.byte	0x80
	.zero		1


	//----- nvinfo : EIATTR_SYSCALL_OFFSETS
	.align		4
        /*00d0*/ 	.byte	0x04, 0x46
        /*00d2*/ 	.short	(.L_42 - .L_41)


	//   ....[0]....
.L_41:
        /*00d4*/ 	.word	0x00005d30


	//----- nvinfo : EIATTR_MBARRIER_INSTR_OFFSETS
	.align		4
.L_42:
        /*00d8*/ 	.byte	0x04, 0x39
        /*00da*/ 	.short	(.L_44 - .L_43)


	//   ....[0]....
.L_43:
        /*00dc*/ 	.word	0x000005c0
        /*00e0*/ 	.word	0x000000ff
        /*00e4*/ 	.word	0x00000000
        /*00e8*/ 	.short	0x0100
        /*00ea*/ 	.byte	0x06
	.zero		1


	//   ....[1]....
        /*00ec*/ 	.word	0x000005d0
        /*00f0*/ 	.word	0x000000ff
        /*00f4*/ 	.word	0x00000060
        /*00f8*/ 	.short	0x0100
        /*00fa*/ 	.byte	0x06
	.zero		1


	//   ....[2]....
        /*00fc*/ 	.word	0x000005e0
        /*0100*/ 	.word	0x000000ff
        /*0104*/ 	.word	0x00000008
        /*0108*/ 	.short	0x0100
        /*010a*/ 	.byte	0x06
	.zero		1


	//   ....[3]....
        /*010c*/ 	.word	0x000005f0
        /*0110*/ 	.word	0x000000ff
        /*0114*/ 	.word	0x00000068
        /*0118*/ 	.short	0x0100
        /*011a*/ 	.byte	0x06
	.zero		1


	//   ....[4]....
        /*011c*/ 	.word	0x00000600
        /*0120*/ 	.word	0x000000ff
        /*0124*/ 	.word	0x00000010
        /*0128*/ 	.short	0x0100
        /*012a*/ 	.byte	0x06
	.zero		1


	//   ....[5]....
        /*012c*/ 	.word	0x00000610
        /*0130*/ 	.word	0x000000ff
        /*0134*/ 	.word	0x00000070
        /*0138*/ 	.short	0x0100
        /*013a*/ 	.byte	0x06
	.zero		1


	//   ....[6]....
        /*013c*/ 	.word	0x00000620
        /*0140*/ 	.word	0x000000ff
        /*0144*/ 	.word	0x00000018
        /*0148*/ 	.short	0x0100
        /*014a*/ 	.byte	0x06
	.zero		1


	//   ....[7]....
        /*014c*/ 	.word	0x00000630
        /*0150*/ 	.word	0x000000ff
        /*0154*/ 	.word	0x00000078
        /*0158*/ 	.short	0x0100
        /*015a*/ 	.byte	0x06
	.zero		1


	//   ....[8]....
        /*015c*/ 	.word	0x00000640
        /*0160*/ 	.word	0x000000ff
        /*0164*/ 	.word	0x00000020
        /*0168*/ 	.short	0x0100
        /*016a*/ 	.byte	0x06
	.zero		1


	//   ....[9]....
        /*016c*/ 	.word	0x00000650
        /*0170*/ 	.word	0x000000ff
        /*0174*/ 	.word	0x00000080
        /*0178*/ 	.short	0x0100
        /*017a*/ 	.byte	0x06
	.zero		1


	//   ....[10]....
        /*017c*/ 	.word	0x00000660
        /*0180*/ 	.word	0x000000ff
        /*0184*/ 	.word	0x00000028
        /*0188*/ 	.short	0x0100
        /*018a*/ 	.byte	0x06
	.zero		1


	//   ....[11]....
        /*018c*/ 	.word	0x00000670
        /*0190*/ 	.word	0x000000ff
        /*0194*/ 	.word	0x00000088
        /*0198*/ 	.short	0x0100
        /*019a*/ 	.byte	0x06
	.zero		1


	//   ....[12]....
        /*019c*/ 	.word	0x00000680
        /*01a0*/ 	.word	0x000000ff
        /*01a4*/ 	.word	0x00000030
        /*01a8*/ 	.short	0x0100
        /*01aa*/ 	.byte	0x06
	.zero		1


	//   ....[13]....
        /*01ac*/ 	.word	0x00000690
        /*01b0*/ 	.word	0x000000ff
        /*01b4*/ 	.word	0x00000090
        /*01b8*/ 	.short	0x0100
        /*01ba*/ 	.byte	0x06
	.zero		1


	//   ....[14]....
        /*01bc*/ 	.word	0x000006a0
        /*01c0*/ 	.word	0x000000ff
        /*01c4*/ 	.word	0x00000038
        /*01c8*/ 	.short	0x0100
        /*01ca*/ 	.byte	0x06
	.zero		1


	//   ....[15]....
        /*01cc*/ 	.word	0x000006b0
        /*01d0*/ 	.word	0x000000ff
        /*01d4*/ 	.word	0x00000098
        /*01d8*/ 	.short	0x0100
        /*01da*/ 	.byte	0x06
	.zero		1


	//   ....[16]....
        /*01dc*/ 	.word	0x000006c0
        /*01e0*/ 	.word	0x000000ff
        /*01e4*/ 	.word	0x00000040
        /*01e8*/ 	.short	0x0100
        /*01ea*/ 	.byte	0x06
	.zero		1


	//   ....[17]....
        /*01ec*/ 	.word	0x000006d0
        /*01f0*/ 	.word	0x000000ff
        /*01f4*/ 	.word	0x000000a0
        /*01f8*/ 	.short	0x0100
        /*01fa*/ 	.byte	0x06
	.zero		1


	//   ....[18]....
        /*01fc*/ 	.word	0x000006e0
        /*0200*/ 	.word	0x000000ff
        /*0204*/ 	.word	0x00000048
        /*0208*/ 	.short	0x0100
        /*020a*/ 	.byte	0x06
	.zero		1


	//   ....[19]....
        /*020c*/ 	.word	0x000006f0
        /*0210*/ 	.word	0x000000ff
        /*0214*/ 	.word	0x000000a8
        /*0218*/ 	.short	0x0100
        /*021a*/ 	.byte	0x06
	.zero		1


	//   ....[20]....
        /*021c*/ 	.word	0x00000700
        /*0220*/ 	.word	0x000000ff
        /*0224*/ 	.word	0x00000050
        /*0228*/ 	.short	0x0100
        /*022a*/ 	.byte	0x06
	.zero		1


	//   ....[21]....
        /*022c*/ 	.word	0x00000710
        /*0230*/ 	.word	0x000000ff
        /*0234*/ 	.word	0x000000b0
        /*0238*/ 	.short	0x0100
        /*023a*/ 	.byte	0x06
	.zero		1


	//   ....[22]....
        /*023c*/ 	.word	0x00000720
        /*0240*/ 	.word	0x000000ff
        /*0244*/ 	.word	0x00000058
        /*0248*/ 	.short	0x0100
        /*024a*/ 	.byte	0x06
	.zero		1


	//   ....[23]....
        /*024c*/ 	.word	0x00000730
        /*0250*/ 	.word	0x000000ff
        /*0254*/ 	.word	0x000000b8
        /*0258*/ 	.short	0x0100
        /*025a*/ 	.byte	0x06
	.zero		1


	//   ....[24]....
        /*025c*/ 	.word	0x00000870
        /*0260*/ 	.word	0x000000ff
        /*0264*/ 	.word	0x000000c0
        /*0268*/ 	.short	0x0100
        /*026a*/ 	.byte	0x07
	.zero		1


	//   ....[25]....
        /*026c*/ 	.word	0x00000880
        /*0270*/ 	.word	0x000000ff
        /*0274*/ 	.word	0x000000d0
        /*0278*/ 	.short	0x0100
        /*027a*/ 	.byte	0x07
	.zero		1


	//   ....[26]....
        /*027c*/ 	.word	0x00000890
        /*0280*/ 	.word	0x000000ff
        /*0284*/ 	.word	0x000000c8
        /*0288*/ 	.short	0x0100
        /*028a*/ 	.byte	0x07
	.zero		1


	//   ....[27]....
        /*028c*/ 	.word	0x000008a0
        /*0290*/ 	.word	0x000000ff
        /*0294*/ 	.word	0x000000d8
        /*0298*/ 	.short	0x0100
        /*029a*/ 	.byte	0x07
	.zero		1


	//   ....[28]....
        /*029c*/ 	.word	0x00000990
        /*02a0*/ 	.word	0x000000ff
        /*02a4*/ 	.word	0x000000e0
        /*02a8*/ 	.short	0x0100
        /*02aa*/ 	.byte	0x06
	.zero		1


	//   ....[29]....
        /*02ac*/ 	.word	0x000009a0
        /*02b0*/ 	.word	0x000000ff
        /*02b4*/ 	.word	0x000000e8
        /*02b8*/ 	.short	0x0100
        /*02ba*/ 	.byte	0x06
	.zero		1


	//   ....[30]....
        /*02bc*/ 	.word	0x00000ae0
        /*02c0*/ 	.word	0x000000ff
        /*02c4*/ 	.word	0x000000f0
        /*02c8*/ 	.short	0x0100
        /*02ca*/ 	.byte	0x06
	.zero		1


	//   ....[31]....
        /*02cc*/ 	.word	0x00000af0
        /*02d0*/ 	.word	0x000000ff
        /*02d4*/ 	.word	0x00000100
        /*02d8*/ 	.short	0x0100
        /*02da*/ 	.byte	0x06
	.zero		1


	//   ....[32]....
        /*02dc*/ 	.word	0x00000b00
        /*02e0*/ 	.word	0x000000ff
        /*02e4*/ 	.word	0x000000f8
        /*02e8*/ 	.short	0x0100
        /*02ea*/ 	.byte	0x06
	.zero		1


	//   ....[33]....
        /*02ec*/ 	.word	0x00000b10
        /*02f0*/ 	.word	0x000000ff
        /*02f4*/ 	.word	0x00000108
        /*02f8*/ 	.short	0x0100
        /*02fa*/ 	.byte	0x06
	.zero		1


	//   ....[34]....
        /*02fc*/ 	.word	0x00000c40
        /*0300*/ 	.word	0x000000ff
        /*0304*/ 	.word	0x00000110
        /*0308*/ 	.short	0x0100
        /*030a*/ 	.byte	0x07
	.zero		1


	//   ....[35]....
        /*030c*/ 	.word	0x00000c50
        /*0310*/ 	.word	0x000000ff
        /*0314*/ 	.word	0x00000130
        /*0318*/ 	.short	0x0100
        /*031a*/ 	.byte	0x07
	.zero		1


	//   ....[36]....
        /*031c*/ 	.word	0x00000c60
        /*0320*/ 	.word	0x000000ff
        /*0324*/ 	.word	0x00000118
        /*0328*/ 	.short	0x0100
        /*032a*/ 	.byte	0x07
	.zero		1


	//   ....[37]....
        /*032c*/ 	.word	0x00000c70
        /*0330*/ 	.word	0x000000ff
        /*0334*/ 	.word	0x00000138
        /*0338*/ 	.short	0x0100
        /*033a*/ 	.byte	0x07
	.zero		1


	//   ....[38]....
        /*033c*/ 	.word	0x00000c80
        /*0340*/ 	.word	0x000000ff
        /*0344*/ 	.word	0x00000120
        /*0348*/ 	.short	0x0100
        /*034a*/ 	.byte	0x07
	.zero		1


	//   ....[39]....
        /*034c*/ 	.word	0x00000c90
        /*0350*/ 	.word	0x000000ff
        /*0354*/ 	.word	0x00000140
        /*0358*/ 	.short	0x0100
        /*035a*/ 	.byte	0x07
	.zero		1


	//   ....[40]....
        /*035c*/ 	.word	0x00000ca0
        /*0360*/ 	.word	0x000000ff
        /*0364*/ 	.word	0x00000128
        /*0368*/ 	.short	0x0100
        /*036a*/ 	.byte	0x07
	.zero		1


	//   ....[41]....
        /*036c*/ 	.word	0x00000cb0
        /*0370*/ 	.word	0x000000ff
        /*0374*/ 	.word	0x00000148
        /*0378*/ 	.short	0x0100
        /*037a*/ 	.byte	0x07
	.zero		1


	//   ....[42]....
        /*037c*/ 	.word	0x00000da0
        /*0380*/ 	.word	0x000000ff
        /*0384*/ 	.word	0x00000150
        /*0388*/ 	.short	0x0100
        /*038a*/ 	.byte	0x06
	.zero		1


	//   ....[43]....
        /*038c*/ 	.word	0x00000db0
        /*0390*/ 	.word	0x000000ff
        /*0394*/ 	.word	0x00000160
        /*0398*/ 	.short	0x0100
        /*039a*/ 	.byte	0x06
	.zero		1


	//   ....[44]....
        /*039c*/ 	.word	0x00000dc0
        /*03a0*/ 	.word	0x000000ff
        /*03a4*/ 	.word	0x00000158
        /*03a8*/ 	.short	0x0100
        /*03aa*/ 	.byte	0x06
	.zero		1


	//   ....[45]....
        /*03ac*/ 	.word	0x00000dd0
        /*03b0*/ 	.word	0x000000ff
        /*03b4*/ 	.word	0x00000168
        /*03b8*/ 	.short	0x0100
        /*03ba*/ 	.byte	0x06
	.zero		1


	//   ....[46]....
        /*03bc*/ 	.word	0x000016b0
        /*03c0*/ 	.word	0x00000003
        /*03c4*/ 	.word	0x00000160
        /*03c8*/ 	.short	0x010a
        /*03ca*/ 	.byte	0xff
	.zero		1


	//   ....[47]....
        /*03cc*/ 	.word	0x000016e0
        /*03d0*/ 	.word	0x00000003
        /*03d4*/ 	.word	0x00000150
        /*03d8*/ 	.short	0x0101
        /*03da*/ 	.byte	0xff
	.zero		1


	//   ....[48]....
        /*03dc*/ 	.word	0x000017b0
        /*03e0*/ 	.word	0x000000ff
        /*03e4*/ 	.word	0x00000060
        /*03e8*/ 	.short	0x010a
        /*03ea*/ 	.byte	0x08
	.zero		1


	//   ....[49]....
        /*03ec*/ 	.word	0x00001850
        /*03f0*/ 	.word	0x000000ff
        /*03f4*/ 	.word	0x00000060
        /*03f8*/ 	.short	0x010a
        /*03fa*/ 	.byte	0x21
	.zero		1


	//   ....[50]....
        /*03fc*/ 	.word	0x000019a0
        /*0400*/ 	.word	0x000000ff
        /*0404*/ 	.word	0x00000060
        /*0408*/ 	.short	0x010a
        /*040a*/ 	.byte	0x08
	.zero		1


	//   ....[51]....
        /*040c*/ 	.word	0x00001b70
        /*0410*/ 	.word	0x000000ff
        /*0414*/ 	.word	0x000000e8
        /*0418*/ 	.short	0x0101
        /*041a*/ 	.byte	0x05
	.zero		1


	//   ....[52]....
        /*041c*/ 	.word	0x00001b90
        /*0420*/ 	.word	0x000000ff
        /*0424*/ 	.word	0x00000060
        /*0428*/ 	.short	0x010a
        /*042a*/ 	.byte	0x08
	.zero		1


	//   ....[53]....
        /*042c*/ 	.word	0x00001c10
        /*0430*/ 	.word	0x000000ff
        /*0434*/ 	.word	0x00000060
        /*0438*/ 	.short	0x010a
        /*043a*/ 	.byte	0x21
	.zero		1


	//   ....[54]....
        /*043c*/ 	.word	0x00001d60
        /*0440*/ 	.word	0x000000ff
        /*0444*/ 	.word	0x00000060
        /*0448*/ 	.short	0x010a
        /*044a*/ 	.byte	0x08
	.zero		1


	//   ....[55]....
        /*044c*/ 	.word	0x00001f40
        /*0450*/ 	.word	0x00000002
        /*0454*/ 	.word	0x000000f0
        /*0458*/ 	.short	0x010a
        /*045a*/ 	.byte	0xff
	.zero		1


	//   ....[56]....
        /*045c*/ 	.word	0x00002000
        /*0460*/ 	.word	0x00000002
        /*0464*/ 	.word	0x00000000
        /*0468*/ 	.short	0x0101
        /*046a*/ 	.byte	0xff
	.zero		1


	//   ....[57]....
        /*046c*/ 	.word	0x00002560
        /*0470*/ 	.word	0x000000ff
        /*0474*/ 	.word	0x00000000
        /*0478*/ 	.short	0x010a
        /*047a*/ 	.byte	0x04
	.zero		1


	//   ....[58]....
        /*047c*/ 	.word	0x000025f0
        /*0480*/ 	.word	0x000000ff
        /*0484*/ 	.word	0x00000000
        /*0488*/ 	.short	0x010a
        /*048a*/ 	.byte	0x04
	.zero		1


	//   ....[59]....
        /*048c*/ 	.word	0x00002680
        /*0490*/ 	.word	0x000000ff
        /*0494*/ 	.word	0x00000000
        /*0498*/ 	.short	0x010a
        /*049a*/ 	.byte	0x04
	.zero		1


	//   ....[60]....
        /*049c*/ 	.word	0x00002710
        /*04a0*/ 	.word	0x000000ff
        /*04a4*/ 	.word	0x00000000
        /*04a8*/ 	.short	0x010a
        /*04aa*/ 	.byte	0x04
	.zero		1


	//   ....[61]....
        /*04ac*/ 	.word	0x000027a0
        /*04b0*/ 	.word	0x000000ff
        /*04b4*/ 	.word	0x00000000
        /*04b8*/ 	.short	0x010a
        /*04ba*/ 	.byte	0x04
	.zero		1


	//   ....[62]....
        /*04bc*/ 	.word	0x00002830
        /*04c0*/ 	.word	0x000000ff
        /*04c4*/ 	.word	0x00000000
        /*04c8*/ 	.short	0x010a
        /*04ca*/ 	.byte	0x04
	.zero		1


	//   ....[63]....
        /*04cc*/ 	.word	0x000028c0
        /*04d0*/ 	.word	0x000000ff
        /*04d4*/ 	.word	0x00000000
        /*04d8*/ 	.short	0x010a
        /*04da*/ 	.byte	0x04
	.zero		1


	//   ....[64]....
        /*04dc*/ 	.word	0x00002950
        /*04e0*/ 	.word	0x000000ff
        /*04e4*/ 	.word	0x00000000
        /*04e8*/ 	.short	0x010a
        /*04ea*/ 	.byte	0x04
	.zero		1


	//   ....[65]....
        /*04ec*/ 	.word	0x000029e0
        /*04f0*/ 	.word	0x000000ff
        /*04f4*/ 	.word	0x00000000
        /*04f8*/ 	.short	0x010a
        /*04fa*/ 	.byte	0x04
	.zero		1


	//   ....[66]....
        /*04fc*/ 	.word	0x00002a70
        /*0500*/ 	.word	0x000000ff
        /*0504*/ 	.word	0x00000000
        /*0508*/ 	.short	0x010a
        /*050a*/ 	.byte	0x04
	.zero		1


	//   ....[67]....
        /*050c*/ 	.word	0x00002b00
        /*0510*/ 	.word	0x000000ff
        /*0514*/ 	.word	0x00000000
        /*0518*/ 	.short	0x010a
        /*051a*/ 	.byte	0x04
	.zero		1


	//   ....[68]....
        /*051c*/ 	.word	0x00002ba0
        /*0520*/ 	.word	0x00000000
        /*0524*/ 	.word	0x00000000
        /*0528*/ 	.short	0x010a
        /*052a*/ 	.byte	0xff
	.zero		1


	//   ....[69]....
        /*052c*/ 	.word	0x00002cc0
        /*0530*/ 	.word	0x00000000
        /*0534*/ 	.word	0x00000150
        /*0538*/ 	.short	0x010a
        /*053a*/ 	.byte	0xff
	.zero		1


	//   ....[70]....
        /*053c*/ 	.word	0x00002d20
        /*0540*/ 	.word	0x00000004
        /*0544*/ 	.word	0x00000000
        /*0548*/ 	.short	0x0101
        /*054a*/ 	.byte	0xff
	.zero		1


	//   ....[71]....
        /*054c*/ 	.word	0x00002d40
        /*0550*/ 	.word	0x000000ff
        /*0554*/ 	.word	0x00000100
        /*0558*/ 	.short	0x010a
        /*055a*/ 	.byte	0x05
	.zero		1


	//   ....[72]....
        /*055c*/ 	.word	0x00002e60
        /*0560*/ 	.word	0x00000000
        /*0564*/ 	.word	0x000000f0
        /*0568*/ 	.short	0x010a
        /*056a*/ 	.byte	0xff
	.zero		1


	//   ....[73]....
        /*056c*/ 	.word	0x00002f70
        /*0570*/ 	.word	0x00000000
        /*0574*/ 	.word	0x00000000
        /*0578*/ 	.short	0x0101
        /*057a*/ 	.byte	0xff
	.zero		1


	//   ....[74]....
        /*057c*/ 	.word	0x00003000
        /*0580*/ 	.word	0x000000ff
        /*0584*/ 	.word	0x00000100
        /*0588*/ 	.short	0x0106
        /*058a*/ 	.byte	0x05
	.zero		1


	//   ....[75]....
        /*058c*/ 	.word	0x00003020
        /*0590*/ 	.word	0x000000ff
        /*0594*/ 	.word	0x00000100
        /*0598*/ 	.short	0x010a
        /*059a*/ 	.byte	0x05
	.zero		1


	//   ....[76]....
        /*059c*/ 	.word	0x000030b0
        /*05a0*/ 	.word	0x000000ff
        /*05a4*/ 	.word	0x00000100
        /*05a8*/ 	.short	0x0106
        /*05aa*/ 	.byte	0x04
	.zero		1


	//   ....[77]....
        /*05ac*/ 	.word	0x000030f0
        /*05b0*/ 	.word	0x00000000
        /*05b4*/ 	.word	0x00000100
        /*05b8*/ 	.short	0x010a
        /*05ba*/ 	.byte	0xff
	.zero		1


	//   ....[78]....
        /*05bc*/ 	.word	0x000036b0
        /*05c0*/ 	.word	0x00000000
        /*05c4*/ 	.word	0x000000f0
        /*05c8*/ 	.short	0x010a
        /*05ca*/ 	.byte	0xff
	.zero		1


	//   ....[79]....
        /*05cc*/ 	.word	0x000037c0
        /*05d0*/ 	.word	0x00000003
        /*05d4*/ 	.word	0x00000000
        /*05d8*/ 	.short	0x0101
        /*05da*/ 	.byte	0xff
	.zero		1


	//   ....[80]....
        /*05dc*/ 	.word	0x000037d0
        /*05e0*/ 	.word	0x000000ff
        /*05e4*/ 	.word	0x00000000
        /*05e8*/ 	.short	0x010a
        /*05ea*/ 	.byte	0x07
	.zero		1


	//   ....[81]....
        /*05ec*/ 	.word	0x00003850
        /*05f0*/ 	.word	0x000000ff
        /*05f4*/ 	.word	0x00000130
        /*05f8*/ 	.short	0x010a
        /*05fa*/ 	.byte	0x06
	.zero		1


	//   ....[82]....
        /*05fc*/ 	.word	0x00003920
        /*0600*/ 	.word	0x000000ff
        /*0604*/ 	.word	0x00000000
        /*0608*/ 	.short	0x010a
        /*060a*/ 	.byte	0x0b
	.zero		1


	//   ....[83]....
        /*060c*/ 	.word	0x00003a50
        /*0610*/ 	.word	0x000000ff
        /*0614*/ 	.word	0x00000000
        /*0618*/ 	.short	0x010a
        /*061a*/ 	.byte	0x22
	.zero		1


	//   ....[84]....
        /*061c*/ 	.word	0x00003e30
        /*0620*/ 	.word	0x000000ff
        /*0624*/ 	.word	0x00000000
        /*0628*/ 	.short	0x010a
        /*062a*/ 	.byte	0x06
	.zero		1


	//   ....[85]....
        /*062c*/ 	.word	0x00003ec0
        /*0630*/ 	.word	0x000000ff
        /*0634*/ 	.word	0x00000000
        /*0638*/ 	.short	0x010a
        /*063a*/ 	.byte	0x06
	.zero		1


	//   ....[86]....
        /*063c*/ 	.word	0x00003f50
        /*0640*/ 	.word	0x000000ff
        /*0644*/ 	.word	0x00000000
        /*0648*/ 	.short	0x010a
        /*064a*/ 	.byte	0x06
	.zero		1


	//   ....[87]....
        /*064c*/ 	.word	0x00003fe0
        /*0650*/ 	.word	0x000000ff
        /*0654*/ 	.word	0x00000000
        /*0658*/ 	.short	0x010a
        /*065a*/ 	.byte	0x07
	.zero		1


	//   ....[88]....
        /*065c*/ 	.word	0x00004410
        /*0660*/ 	.word	0x00000000
        /*0664*/ 	.word	0x000000f0
        /*0668*/ 	.short	0x010a
        /*066a*/ 	.byte	0xff
	.zero		1


	//   ....[89]....
        /*066c*/ 	.word	0x000044f0
        /*0670*/ 	.word	0x00000000
        /*0674*/ 	.word	0x00000000
        /*0678*/ 	.short	0x0101
        /*067a*/ 	.byte	0xff
	.zero		1


	//   ....[90]....
        /*067c*/ 	.word	0x00004810
        /*0680*/ 	.word	0x000000ff
        /*0684*/ 	.word	0x000000e8
        /*0688*/ 	.short	0x010a
        /*068a*/ 	.byte	0x0d
	.zero		1


	//   ....[91]....
        /*068c*/ 	.word	0x000049f0
        /*0690*/ 	.word	0x000000ff
        /*0694*/ 	.word	0x000000d0
        /*0698*/ 	.short	0x010a
        /*069a*/ 	.byte	0x0e
	.zero		1


	//   ....[92]....
        /*069c*/ 	.word	0x00004d00
        /*06a0*/ 	.word	0x000000ff
        /*06a4*/ 	.word	0x000000c0
        /*06a8*/ 	.short	0x010b
        /*06aa*/ 	.byte	0x0e
	.zero		1


	//   ....[93]....
        /*06ac*/ 	.word	0x00004d60
        /*06b0*/ 	.word	0x000000ff
        /*06b4*/ 	.word	0x00000000
        /*06b8*/ 	.short	0x0101
        /*06ba*/ 	.byte	0x0f
	.zero		1


	//   ....[94]....
        /*06bc*/ 	.word	0x00004db0
        /*06c0*/ 	.word	0x000000ff
        /*06c4*/ 	.word	0x00000000
        /*06c8*/ 	.short	0x010a
        /*06ca*/ 	.byte	0x04
	.zero		1


	//   ....[95]....
        /*06cc*/ 	.word	0x00004e50
        /*06d0*/ 	.word	0x00000000
        /*06d4*/ 	.word	0x00000000
        /*06d8*/ 	.short	0x010a
        /*06da*/ 	.byte	0xff
	.zero		1


	//   ....[96]....
        /*06dc*/ 	.word	0x00005140
        /*06e0*/ 	.word	0x00000000
        /*06e4*/ 	.word	0x000000f0
        /*06e8*/ 	.short	0x010a
        /*06ea*/ 	.byte	0xff
	.zero		1


	//   ....[97]....
        /*06ec*/ 	.word	0x00005200
        /*06f0*/ 	.word	0x00000000
        /*06f4*/ 	.word	0x00000000
        /*06f8*/ 	.short	0x0101
        /*06fa*/ 	.byte	0xff
	.zero		1


	//   ....[98]....
        /*06fc*/ 	.word	0x000059b0
        /*0700*/ 	.word	0x000000ff
        /*0704*/ 	.word	0x000000c0
        /*0708*/ 	.short	0x010a
        /*070a*/ 	.byte	0x04
	.zero		1


	//   ....[99]....
        /*070c*/ 	.word	0x00005a30
        /*0710*/ 	.word	0x000000ff
        /*0714*/ 	.word	0x00000110
        /*0718*/ 	.short	0x010a
        /*071a*/ 	.byte	0x37
	.zero		1


	//   ....[100]....
        /*071c*/ 	.word	0x00005ae0
        /*0720*/ 	.word	0x000000ff
        /*0724*/ 	.word	0x000000c0
        /*0728*/ 	.short	0x010a
        /*072a*/ 	.byte	0x04
	.zero		1


	//   ....[101]....
        /*072c*/ 	.word	0x00005c10
        /*0730*/ 	.word	0x000000ff
        /*0734*/ 	.word	0x00000110
        /*0738*/ 	.short	0x010a
        /*073a*/ 	.byte	0x37
	.zero		1


	//   ....[102]....
        /*073c*/ 	.word	0x00005e20
        /*0740*/ 	.word	0x000000ff
        /*0744*/ 	.word	0x00000000
        /*0748*/ 	.short	0x0101
        /*074a*/ 	.byte	0x05
	.zero		1


	//   ....[103]....
        /*074c*/ 	.word	0x00006110
        /*0750*/ 	.word	0x000000ff
        /*0754*/ 	.word	0x00000000
        /*0758*/ 	.short	0x0101
        /*075a*/ 	.byte	0x04
	.zero		1


	//   ....[104]....
        /*075c*/ 	.word	0x00006380
        /*0760*/ 	.word	0x00000003
        /*0764*/ 	.word	0x00000160
        /*0768*/ 	.short	0x010a
        /*076a*/ 	.byte	0xff
	.zero		1


	//   ....[105]....
        /*076c*/ 	.word	0x000063e0
        /*0770*/ 	.word	0x00000002
        /*0774*/ 	.word	0x00000060
        /*0778*/ 	.short	0x010a
        /*077a*/ 	.byte	0xff
	.zero		1


	//   ....[106]....
        /*077c*/ 	.word	0x00006440
        /*0780*/ 	.word	0x00000002
        /*0784*/ 	.word	0x00000060
        /*0788*/ 	.short	0x010a
        /*078a*/ 	.byte	0xff
	.zero		1


	//   ....[107]....
        /*078c*/ 	.word	0x00006490
        /*0790*/ 	.word	0x00000002
        /*0794*/ 	.word	0x000000f0
        /*0798*/ 	.short	0x010a
        /*079a*/ 	.byte	0xff
	.zero		1


	//   ....[108]....
        /*079c*/ 	.word	0x000064f0
        /*07a0*/ 	.word	0x00000000
        /*07a4*/ 	.word	0x00000000
        /*07a8*/ 	.short	0x010a
        /*07aa*/ 	.byte	0xff
	.zero		1


	//   ....[109]....
        /*07ac*/ 	.word	0x00006550
        /*07b0*/ 	.word	0x00000000
        /*07b4*/ 	.word	0x00000000
        /*07b8*/ 	.short	0x010a
        /*07ba*/ 	.byte	0xff
	.zero		1


	//   ....[110]....
        /*07bc*/ 	.word	0x000065b0
        /*07c0*/ 	.word	0x00000000
        /*07c4*/ 	.word	0x00000000
        /*07c8*/ 	.short	0x010a
        /*07ca*/ 	.byte	0xff
	.zero		1


	//   ....[111]....
        /*07cc*/ 	.word	0x00006610
        /*07d0*/ 	.word	0x00000000
        /*07d4*/ 	.word	0x00000000
        /*07d8*/ 	.short	0x010a
        /*07da*/ 	.byte	0xff
	.zero		1


	//   ....[112]....
        /*07dc*/ 	.word	0x00006670
        /*07e0*/ 	.word	0x00000000
        /*07e4*/ 	.word	0x00000000
        /*07e8*/ 	.short	0x010a
        /*07ea*/ 	.byte	0xff
	.zero		1


	//   ....[113]....
        /*07ec*/ 	.word	0x000066d0
        /*07f0*/ 	.word	0x00000000
        /*07f4*/ 	.word	0x00000000
        /*07f8*/ 	.short	0x010a
        /*07fa*/ 	.byte	0xff
	.zero		1


	//   ....[114]....
        /*07fc*/ 	.word	0x00006730
        /*0800*/ 	.word	0x00000000
        /*0804*/ 	.word	0x00000000
        /*0808*/ 	.short	0x010a
        /*080a*/ 	.byte	0xff
	.zero		1


	//   ....[115]....
        /*080c*/ 	.word	0x00006790
        /*0810*/ 	.word	0x00000000
        /*0814*/ 	.word	0x00000000
        /*0818*/ 	.short	0x010a
        /*081a*/ 	.byte	0xff
	.zero		1


	//   ....[116]....
        /*081c*/ 	.word	0x000067f0
        /*0820*/ 	.word	0x00000000
        /*0824*/ 	.word	0x00000000
        /*0828*/ 	.short	0x010a
        /*082a*/ 	.byte	0xff
	.zero		1


	//   ....[117]....
        /*082c*/ 	.word	0x00006850
        /*0830*/ 	.word	0x00000000
        /*0834*/ 	.word	0x00000000
        /*0838*/ 	.short	0x010a
        /*083a*/ 	.byte	0xff
	.zero		1


	//   ....[118]....
        /*083c*/ 	.word	0x000068b0
        /*0840*/ 	.word	0x00000000
        /*0844*/ 	.word	0x00000000
        /*0848*/ 	.short	0x010a
        /*084a*/ 	.byte	0xff
	.zero		1


	//   ....[119]....
        /*084c*/ 	.word	0x00006900
        /*0850*/ 	.word	0x00000000
        /*0854*/ 	.word	0x00000150
        /*0858*/ 	.short	0x010a
        /*085a*/ 	.byte	0xff
	.zero		1


	//   ....[120]....
        /*085c*/ 	.word	0x00006960
        /*0860*/ 	.word	0x00000000
        /*0864*/ 	.word	0x00000100
        /*0868*/ 	.short	0x010a
        /*086a*/ 	.byte	0xff
	.zero		1


	//   ....[121]....
        /*086c*/ 	.word	0x000069b0
        /*0870*/ 	.word	0x00000000
        /*0874*/ 	.word	0x000000f0
        /*0878*/ 	.short	0x010a
        /*087a*/ 	.byte	0xff
	.zero		1


	//   ....[122]....
        /*087c*/ 	.word	0x00006a10
        /*0880*/ 	.word	0x00000000
        /*0884*/ 	.word	0x00000100
        /*0888*/ 	.short	0x010a
        /*088a*/ 	.byte	0xff
	.zero		1


	//   ....[123]....
        /*088c*/ 	.word	0x00006a60
        /*0890*/ 	.word	0x00000000
        /*0894*/ 	.word	0x000000f0
        /*0898*/ 	.short	0x010a
        /*089a*/ 	.byte	0xff
	.zero		1


	//   ....[124]....
        /*089c*/ 	.word	0x00006ac0
        /*08a0*/ 	.word	0x00000003
        /*08a4*/ 	.word	0x00000130
        /*08a8*/ 	.short	0x010a
        /*08aa*/ 	.byte	0xff
	.zero		1


	//   ....[125]....
        /*08ac*/ 	.word	0x00006b20
        /*08b0*/ 	.word	0x00000000
        /*08b4*/ 	.word	0x00000000
        /*08b8*/ 	.short	0x010a
        /*08ba*/ 	.byte	0xff
	.zero		1


	//   ....[126]....
        /*08bc*/ 	.word	0x00006b80
        /*08c0*/ 	.word	0x00000000
        /*08c4*/ 	.word	0x00000000
        /*08c8*/ 	.short	0x010a
        /*08ca*/ 	.byte	0xff
	.zero		1


	//   ....[127]....
        /*08cc*/ 	.word	0x00006be0
        /*08d0*/ 	.word	0x00000000
        /*08d4*/ 	.word	0x00000000
        /*08d8*/ 	.short	0x010a
        /*08da*/ 	.byte	0xff
	.zero		1


	//   ....[128]....
        /*08dc*/ 	.word	0x00006c40
        /*08e0*/ 	.word	0x00000000
        /*08e4*/ 	.word	0x00000000
        /*08e8*/ 	.short	0x010a
        /*08ea*/ 	.byte	0xff
	.zero		1


	//   ....[129]....
        /*08ec*/ 	.word	0x00006ca0
        /*08f0*/ 	.word	0x00000000
        /*08f4*/ 	.word	0x00000000
        /*08f8*/ 	.short	0x010a
        /*08fa*/ 	.byte	0xff
	.zero		1


	//   ....[130]....
        /*08fc*/ 	.word	0x00006cf0
        /*0900*/ 	.word	0x00000000
        /*0904*/ 	.word	0x000000f0
        /*0908*/ 	.short	0x010a
        /*090a*/ 	.byte	0xff
	.zero		1


	//   ....[131]....
        /*090c*/ 	.word	0x00006d50
        /*0910*/ 	.word	0x00000000
        /*0914*/ 	.word	0x000000e8
        /*0918*/ 	.short	0x010a
        /*091a*/ 	.byte	0xff
	.zero		1


	//   ....[132]....
        /*091c*/ 	.word	0x00006db0
        /*0920*/ 	.word	0x00000003
        /*0924*/ 	.word	0x000000d0
        /*0928*/ 	.short	0x010a
        /*092a*/ 	.byte	0xff
	.zero		1


	//   ....[133]....
        /*092c*/ 	.word	0x00006e10
        /*0930*/ 	.word	0x00000000
        /*0934*/ 	.word	0x00000000
        /*0938*/ 	.short	0x010a
        /*093a*/ 	.byte	0xff
	.zero		1


	//   ....[134]....
        /*093c*/ 	.word	0x00006e60
        /*0940*/ 	.word	0x00000000
        /*0944*/ 	.word	0x000000f0
        /*0948*/ 	.short	0x010a
        /*094a*/ 	.byte	0xff
	.zero		1


	//   ....[135]....
        /*094c*/ 	.word	0x00006ec0
        /*0950*/ 	.word	0x00000000
        /*0954*/ 	.word	0x000000c0
        /*0958*/ 	.short	0x010a
        /*095a*/ 	.byte	0xff
	.zero		1


	//   ....[136]....
        /*095c*/ 	.word	0x00006f20
        /*0960*/ 	.word	0x00000003
        /*0964*/ 	.word	0x00000110
        /*0968*/ 	.short	0x010a
        /*096a*/ 	.byte	0xff
	.zero		1


	//----- nvinfo : EIATTR_NUM_MBARRIERS
	.align		4
.L_44:
        /*096c*/ 	.byte	0x03, 0x38
        /*096e*/ 	.short	0x002e


	//----- nvinfo : EIATTR_EXIT_INSTR_OFFSETS
	.align		4
        /*0970*/ 	.byte	0x04, 0x1c
        /*0972*/ 	.short	(.L_46 - .L_45)


	//   ....[0]....
.L_45:
        /*0974*/ 	.word	0x00002bd0


	//   ....[1]....
        /*0978*/ 	.word	0x000030c0


	//   ....[2]....
        /*097c*/ 	.word	0x00003120


	//   ....[3]....
        /*0980*/ 	.word	0x00004240


	//   ....[4]....
        /*0984*/ 	.word	0x00004e80


	//   ....[5]....
        /*0988*/ 	.word	0x00004ec0


	//   ....[6]....
        /*098c*/ 	.word	0x000062b0


	//   ....[7]....
        /*0990*/ 	.word	0x00006320


	//   ....[8]....
        /*0994*/ 	.word	0x00006350


	//   ....[9]....
        /*0998*/ 	.word	0x00006370


	//----- nvinfo : EIATTR_MAX_THREADS
	.align		4
.L_46:
        /*099c*/ 	.byte	0x04, 0x05
        /*099e*/ 	.short	(.L_48 - .L_47)
.L_47:
        /*09a0*/ 	.word	0x00000100
        /*09a4*/ 	.word	0x00000001
        /*09a8*/ 	.word	0x00000001


	//----- nvinfo : EIATTR_CRS_STACK_SIZE
	.align		4
.L_48:
        /*09ac*/ 	.byte	0x04, 0x1e
        /*09ae*/ 	.short	(.L_50 - .L_49)
.L_49:
        /*09b0*/ 	.word	0x00000000


	//----- nvinfo : EIATTR_CBANK_PARAM_SIZE
	.align		4
.L_50:
        /*09b4*/ 	.byte	0x03, 0x19
        /*09b6*/ 	.short	0x0800


	//----- nvinfo : EIATTR_PARAM_CBANK
	.align		4
        /*09b8*/ 	.byte	0x04, 0x0a
        /*09ba*/ 	.short	(.L_52 - .L_51)
	.align		4
.L_51:
        /*09bc*/ 	.word	index@(.nv.constant0._ZN7cutlass13device_kernelINS_4gemm6kernel13GemmUniversalIN4cute5tupleIJiiiiEEENS1_10collective13CollectiveMmaINS1_35MainloopSm100TmaUmmaWarpSpecializedILi12ELi2ELi4ENS5_IJNS4_1CILi1EEESB_SB_EEEEENS5_IJNSA_ILi64EEENSA_ILi8EEENSA_ILi128EEEEEENS_10bfloat16_tENS5_IJlSB_lEEESI_SJ_NS4_8TiledMMAINS4_8MMA_AtomIJNS4_20SM100_MMA_F16BF16_SSISI_SI_fLi64ELi8ELNS4_4UMMA5MajorE0ELSO_0ELNSN_7ScaleInE0ELSP_0EEEEEENS4_6LayoutISC_NS5_IJNSA_ILi0EEEST_ST_EEEEENS5_IJNS4_10UnderscoreESW_SW_EEEEENS4_13SM90_TMA_LOADENS4_14ComposedLayoutINS4_7SwizzleILi3ELi4ELi3EEENS4_18smem_ptr_flag_bitsILi16EEENSS_INS5_IJSF_SE_EEENS5_IJSE_SB_EEEEEEEvNS4_8identityESZ_S18_vS19_EENS_8epilogue10collective18CollectiveEpilogueINS1B_23Sm100TmaWarpSpecializedILi2ELi1ELi4ELb1ELb0EEEJSH_NS5_IJNSS_ISE_SB_EENSS_ISF_SB_EEEEESI_SJ_SI_SJ_NS1B_6fusion15FusionCallbacksIS1F_NS1J_17LinearCombinationISI_fSI_fLNS_15FloatRoundStyleE2EEESH_S1I_JEEENS4_5SM1004TMEM4LOAD26SM100_TMEM_LOAD_16dp256b1xESZ_NS10_INS11_ILi0ELi4ELi3EEES14_NSS_INS5_IJSF_SF_EEENS5_IJSF_SB_EEEEEEENS4_17SM75_U32x2_LDSM_NENS4_14SM90_TMA_STOREES1X_NS4_17SM90_U32x2_STSM_NENS4_39AutoVectorizingCopyWithAssumedAlignmentILi128EEEEEEvvEEEEvNT_6ParamsE)
        /*09c0*/ 	.short	0x0380
        /*09c2*/ 	.short	0x0800


	//----- nvinfo : EIATTR_SW_WAR
	.align		4
.L_52:
        /*09c4*/ 	.byte	0x04, 0x36
        /*09c6*/ 	.short	(.L_54 - .L_53)
.L_53:
        /*09c8*/ 	.word	0x00000008
.L_54:


//--------------------- .nv.callgraph             --------------------------
	.section	.nv.callgraph,"",@"SHT_CUDA_CALLGRAPH"
	.align	4
	.sectionentsize	8
	.align		4
        /*0000*/ 	.word	0x00000000
	.align		4
        /*0004*/ 	.word	0xffffffff
	.align		4
        /*0008*/ 	.word	index@(_ZN7cutlass13device_kernelINS_4gemm6kernel13GemmUniversalIN4cute5tupleIJiiiiEEENS1_10collective13CollectiveMmaINS1_35MainloopSm100TmaUmmaWarpSpecializedILi12ELi2ELi4ENS5_IJNS4_1CILi1EEESB_SB_EEEEENS5_IJNSA_ILi64EEENSA_ILi8EEENSA_ILi128EEEEEENS_10bfloat16_tENS5_IJlSB_lEEESI_SJ_NS4_8TiledMMAINS4_8MMA_AtomIJNS4_20SM100_MMA_F16BF16_SSISI_SI_fLi64ELi8ELNS4_4UMMA5MajorE0ELSO_0ELNSN_7ScaleInE0ELSP_0EEEEEENS4_6LayoutISC_NS5_IJNSA_ILi0EEEST_ST_EEEEENS5_IJNS4_10UnderscoreESW_SW_EEEEENS4_13SM90_TMA_LOADENS4_14ComposedLayoutINS4_7SwizzleILi3ELi4ELi3EEENS4_18smem_ptr_flag_bitsILi16EEENSS_INS5_IJSF_SE_EEENS5_IJSE_SB_EEEEEEEvNS4_8identityESZ_S18_vS19_EENS_8epilogue10collective18CollectiveEpilogueINS1B_23Sm100TmaWarpSpecializedILi2ELi1ELi4ELb1ELb0EEEJSH_NS5_IJNSS_ISE_SB_EENSS_ISF_SB_EEEEESI_SJ_SI_SJ_NS1B_6fusion15FusionCallbacksIS1F_NS1J_17LinearCombinationISI_fSI_fLNS_15FloatRoundStyleE2EEESH_S1I_JEEENS4_5SM1004TMEM4LOAD26SM100_TMEM_LOAD_16dp256b1xESZ_NS10_INS11_ILi0ELi4ELi3EEES14_NSS_INS5_IJSF_SF_EEENS5_IJSF_SB_EEEEEEENS4_17SM75_U32x2_LDSM_NENS4_14SM90_TMA_STOREES1X_NS4_17SM90_U32x2_STSM_NENS4_39AutoVectorizingCopyWithAssumedAlignmentILi128EEEEEEvvEEEEvNT_6ParamsE)
	.align		4
        /*000c*/ 	.word	index@(__assertfail)
	.align		4
        /*0010*/ 	.word	0x00000000
	.align		4
        /*0014*/ 	.word	0xfffffffe
	.align		4
        /*0018*/ 	.word	0x00000000
	.align		4
        /*001c*/ 	.word	0xfffffffd
	.align		4
        /*0020*/ 	.word	0x00000000
	.align		4
        /*0024*/ 	.word	0xfffffffc


//--------------------- .nv.constant4             --------------------------
	.section	.nv.constant4,"a",@progbits
	.align	8
	.align		8
.nv.constant4:
        /*0000*/ 	.dword	__assertfail
	.align		8
        /*0008*/ 	.dword	__unnamed_1
	.align		8
        /*0010*/ 	.dword	_ZN40_INTERNAL_33b43f5a_4_k_cu_1633f3f9_118754cuda3std3__45__cpo5beginE
	.align		8
        /*0018*/ 	.dword	_ZN40_INTERNAL_33b43f5a_4_k_cu_1633f3f9_118754cuda3std3__45__cpo3endE
	.align		8
        /*0020*/ 	.dword	_ZN40_INTERNAL_33b43f5a_4_k_cu_1633f3f9_118754cuda3std3__45__cpo6cbeginE
	.align		8
        /*0028*/ 	.dword	_ZN40_INTERNAL_33b43f5a_4_k_cu_1633f3f9_118754cuda3std3__45__cpo4cendE
	.align		8
        /*0030*/ 	.dword	_ZN40_INTERNAL_33b43f5a_4_k_cu_1633f3f9_118754cuda3std3__442_GLOBAL__N__33b43f5a_4_k_cu_1633f3f9_118756ignoreE
	.align		8
        /*0038*/ 	.dword	_ZN40_INTERNAL_33b43f5a_4_k_cu_1633f3f9_118754cuda3std3__419piecewise_constructE
	.align		8
        /*0040*/ 	.dword	_ZN40_INTERNAL_33b43f5a_4_k_cu_1633f3f9_118754cuda3std3__48in_placeE
	.align		8
        /*0048*/ 	.dword	_ZN40_INTERNAL_33b43f5a_4_k_cu_1633f3f9_118754cuda3std6ranges3__45__cpo4swapE
	.align		8
        /*0050*/ 	.dword	_ZN40_INTERNAL_33b43f5a_4_k_cu_1633f3f9_118754cuda3std6ranges3__45__cpo9iter_moveE
	.align		8
        /*0058*/ 	.dword	_ZN40_INTERNAL_33b43f5a_4_k_cu_1633f3f9_118754cute7productE
	.align		8
        /*0060*/ 	.dword	_ZN40_INTERNAL_33b43f5a_4_k_cu_1633f3f9_118754cute1_E
	.align		8
        /*0068*/ 	.dword	$str$25
	.align		8
        /*0070*/ 	.dword	$str$26


//--------------------- .text._ZN7cutlass13device_kernelINS_4gemm6kernel13GemmUniversalIN4cute5tupleIJiiiiEEENS1_10collective13CollectiveMmaINS1_35MainloopSm100TmaUmmaWarpSpecializedILi12ELi2ELi4ENS5_IJNS4_1CILi1EEESB_SB_EEEEENS5_IJNSA_ILi64EEENSA_ILi8EEENSA_ILi128EEEEEENS_10bfloat16_tENS5_IJlSB_lEEESI_SJ_NS4_8TiledMMAINS4_8MMA_AtomIJNS4_20SM100_MMA_F16BF16_SSISI_SI_fLi64ELi8ELNS4_4UMMA5MajorE0ELSO_0ELNSN_7ScaleInE0ELSP_0EEEEEENS4_6LayoutISC_NS5_IJNSA_ILi0EEEST_ST_EEEEENS5_IJNS4_10UnderscoreESW_SW_EEEEENS4_13SM90_TMA_LOADENS4_14ComposedLayoutINS4_7SwizzleILi3ELi4ELi3EEENS4_18smem_ptr_flag_bitsILi16EEENSS_INS5_IJSF_SE_EEENS5_IJSE_SB_EEEEEEEvNS4_8identityESZ_S18_vS19_EENS_8epilogue10collective18CollectiveEpilogueINS1B_23Sm100TmaWarpSpecializedILi2ELi1ELi4ELb1ELb0EEEJSH_NS5_IJNSS_ISE_SB_EENSS_ISF_SB_EEEEESI_SJ_SI_SJ_NS1B_6fusion15FusionCallbacksIS1F_NS1J_17LinearCombinationISI_fSI_fLNS_15FloatRoundStyleE2EEESH_S1I_JEEENS4_5SM1004TMEM4LOAD26SM100_TMEM_LOAD_16dp256b1xESZ_NS10_INS11_ILi0ELi4ELi3EEES14_NSS_INS5_IJSF_SF_EEENS5_IJSF_SB_EEEEEEENS4_17SM75_U32x2_LDSM_NENS4_14SM90_TMA_STOREES1X_NS4_17SM90_U32x2_STSM_NENS4_39AutoVectorizingCopyWithAssumedAlignmentILi128EEEEEEvvEEEEvNT_6ParamsE --------------------------
	.section	.text._ZN7cutlass13device_kernelINS_4gemm6kernel13GemmUniversalIN4cute5tupleIJiiiiEEENS1_10collective13CollectiveMmaINS1_35MainloopSm100TmaUmmaWarpSpecializedILi12ELi2ELi4ENS5_IJNS4_1CILi1EEESB_SB_EEEEENS5_IJNSA_ILi64EEENSA_ILi8EEENSA_ILi128EEEEEENS_10bfloat16_tENS5_IJlSB_lEEESI_SJ_NS4_8TiledMMAINS4_8MMA_AtomIJNS4_20SM100_MMA_F16BF16_SSISI_SI_fLi64ELi8ELNS4_4UMMA5MajorE0ELSO_0ELNSN_7ScaleInE0ELSP_0EEEEEENS4_6LayoutISC_NS5_IJNSA_ILi0EEEST_ST_EEEEENS5_IJNS4_10UnderscoreESW_SW_EEEEENS4_13SM90_TMA_LOADENS4_14ComposedLayoutINS4_7SwizzleILi3ELi4ELi3EEENS4_18smem_ptr_flag_bitsILi16EEENSS_INS5_IJSF_SE_EEENS5_IJSE_SB_EEEEEEEvNS4_8identityESZ_S18_vS19_EENS_8epilogue10collective18CollectiveEpilogueINS1B_23Sm100TmaWarpSpecializedILi2ELi1ELi4ELb1ELb0EEEJSH_NS5_IJNSS_ISE_SB_EENSS_ISF_SB_EEEEESI_SJ_SI_SJ_NS1B_6fusion15FusionCallbacksIS1F_NS1J_17LinearCombinationISI_fSI_fLNS_15FloatRoundStyleE2EEESH_S1I_JEEENS4_5SM1004TMEM4LOAD26SM100_TMEM_LOAD_16dp256b1xESZ_NS10_INS11_ILi0ELi4ELi3EEES14_NSS_INS5_IJSF_SF_EEENS5_IJSF_SB_EEEEEEENS4_17SM75_U32x2_LDSM_NENS4_14SM90_TMA_STOREES1X_NS4_17SM90_U32x2_STSM_NENS4_39AutoVectorizingCopyWithAssumedAlignmentILi128EEEEEEvvEEEEvNT_6ParamsE,"ax",@progbits
	.align	128
.text._ZN7cutlass13device_kernelINS_4gemm6kernel13GemmUniversalIN4cute5tupleIJiiiiEEENS1_10collective13CollectiveMmaINS1_35MainloopSm100TmaUmmaWarpSpecializedILi12ELi2ELi4ENS5_IJNS4_1CILi1EEESB_SB_EEEEENS5_IJNSA_ILi64EEENSA_ILi8EEENSA_ILi128EEEEEENS_10bfloat16_tENS5_IJlSB_lEEESI_SJ_NS4_8TiledMMAINS4_8MMA_AtomIJNS4_20SM100_MMA_F16BF16_SSISI_SI_fLi64ELi8ELNS4_4UMMA5MajorE0ELSO_0ELNSN_7ScaleInE0ELSP_0EEEEEENS4_6LayoutISC_NS5_IJNSA_ILi0EEEST_ST_EEEEENS5_IJNS4_10UnderscoreESW_SW_EEEEENS4_13SM90_TMA_LOADENS4_14ComposedLayoutINS4_7SwizzleILi3ELi4ELi3EEENS4_18smem_ptr_flag_bitsILi16EEENSS_INS5_IJSF_SE_EEENS5_IJSE_SB_EEEEEEEvNS4_8identityESZ_S18_vS19_EENS_8epilogue10collective18CollectiveEpilogueINS1B_23Sm100TmaWarpSpecializedILi2ELi1ELi4ELb1ELb0EEEJSH_NS5_IJNSS_ISE_SB_EENSS_ISF_SB_EEEEESI_SJ_SI_SJ_NS1B_6fusion15FusionCallbacksIS1F_NS1J_17LinearCombinationISI_fSI_fLNS_15FloatRoundStyleE2EEESH_S1I_JEEENS4_5SM1004TMEM4LOAD26SM100_TMEM_LOAD_16dp256b1xESZ_NS10_INS11_ILi0ELi4ELi3EEES14_NSS_INS5_IJSF_SF_EEENS5_IJSF_SB_EEEEEEENS4_17SM75_U32x2_LDSM_NENS4_14SM90_TMA_STOREES1X_NS4_17SM90_U32x2_STSM_NENS4_39AutoVectorizingCopyWithAssumedAlignmentILi128EEEEEEvvEEEEvNT_6ParamsE:
        .type           _ZN7cutlass13device_kernelINS_4gemm6kernel13GemmUniversalIN4cute5tupleIJiiiiEEENS1_10collective13CollectiveMmaINS1_35MainloopSm100TmaUmmaWarpSpecializedILi12ELi2ELi4ENS5_IJNS4_1CILi1EEESB_SB_EEEEENS5_IJNSA_ILi64EEENSA_ILi8EEENSA_ILi128EEEEEENS_10bfloat16_tENS5_IJlSB_lEEESI_SJ_NS4_8TiledMMAINS4_8MMA_AtomIJNS4_20SM100_MMA_F16BF16_SSISI_SI_fLi64ELi8ELNS4_4UMMA5MajorE0ELSO_0ELNSN_7ScaleInE0ELSP_0EEEEEENS4_6LayoutISC_NS5_IJNSA_ILi0EEEST_ST_EEEEENS5_IJNS4_10UnderscoreESW_SW_EEEEENS4_13SM90_TMA_LOADENS4_14ComposedLayoutINS4_7SwizzleILi3ELi4ELi3EEENS4_18smem_ptr_flag_bitsILi16EEENSS_INS5_IJSF_SE_EEENS5_IJSE_SB_EEEEEEEvNS4_8identityESZ_S18_vS19_EENS_8epilogue10collective18CollectiveEpilogueINS1B_23Sm100TmaWarpSpecializedILi2ELi1ELi4ELb1ELb0EEEJSH_NS5_IJNSS_ISE_SB_EENSS_ISF_SB_EEEEESI_SJ_SI_SJ_NS1B_6fusion15FusionCallbacksIS1F_NS1J_17LinearCombinationISI_fSI_fLNS_15FloatRoundStyleE2EEESH_S1I_JEEENS4_5SM1004TMEM4LOAD26SM100_TMEM_LOAD_16dp256b1xESZ_NS10_INS11_ILi0ELi4ELi3EEES14_NSS_INS5_IJSF_SF_EEENS5_IJSF_SB_EEEEEEENS4_17SM75_U32x2_LDSM_NENS4_14SM90_TMA_STOREES1X_NS4_17SM90_U32x2_STSM_NENS4_39AutoVectorizingCopyWithAssumedAlignmentILi128EEEEEEvvEEEEvNT_6ParamsE,@function
        .size           _ZN7cutlass13device_kernelINS_4gemm6kernel13GemmUniversalIN4cute5tupleIJiiiiEEENS1_10collective13CollectiveMmaINS1_35MainloopSm100TmaUmmaWarpSpecializedILi12ELi2ELi4ENS5_IJNS4_1CILi1EEESB_SB_EEEEENS5_IJNSA_ILi64EEENSA_ILi8EEENSA_ILi128EEEEEENS_10bfloat16_tENS5_IJlSB_lEEESI_SJ_NS4_8TiledMMAINS4_8MMA_AtomIJNS4_20SM100_MMA_F16BF16_SSISI_SI_fLi64ELi8ELNS4_4UMMA5MajorE0ELSO_0ELNSN_7ScaleInE0ELSP_0EEEEEENS4_6LayoutISC_NS5_IJNSA_ILi0EEEST_ST_EEEEENS5_IJNS4_10UnderscoreESW_SW_EEEEENS4_13SM90_TMA_LOADENS4_14ComposedLayoutINS4_7SwizzleILi3ELi4ELi3EEENS4_18smem_ptr_flag_bitsILi16EEENSS_INS5_IJSF_SE_EEENS5_IJSE_SB_EEEEEEEvNS4_8identityESZ_S18_vS19_EENS_8epilogue10collective18CollectiveEpilogueINS1B_23Sm100TmaWarpSpecializedILi2ELi1ELi4ELb1ELb0EEEJSH_NS5_IJNSS_ISE_SB_EENSS_ISF_SB_EEEEESI_SJ_SI_SJ_NS1B_6fusion15FusionCallbacksIS1F_NS1J_17LinearCombinationISI_fSI_fLNS_15FloatRoundStyleE2EEESH_S1I_JEEENS4_5SM1004TMEM4LOAD26SM100_TMEM_LOAD_16dp256b1xESZ_NS10_INS11_ILi0ELi4ELi3EEES14_NSS_INS5_IJSF_SF_EEENS5_IJSF_SB_EEEEEEENS4_17SM75_U32x2_LDSM_NENS4_14SM90_TMA_STOREES1X_NS4_17SM90_U32x2_STSM_NENS4_39AutoVectorizingCopyWithAssumedAlignmentILi128EEEEEEvvEEEEvNT_6ParamsE,(.L_x_159 - _ZN7cutlass13device_kernelINS_4gemm6kernel13GemmUniversalIN4cute5tupleIJiiiiEEENS1_10collective13CollectiveMmaINS1_35MainloopSm100TmaUmmaWarpSpecializedILi12ELi2ELi4ENS5_IJNS4_1CILi1EEESB_SB_EEEEENS5_IJNSA_ILi64EEENSA_ILi8EEENSA_ILi128EEEEEENS_10bfloat16_tENS5_IJlSB_lEEESI_SJ_NS4_8TiledMMAINS4_8MMA_AtomIJNS4_20SM100_MMA_F16BF16_SSISI_SI_fLi64ELi8ELNS4_4UMMA5MajorE0ELSO_0ELNSN_7ScaleInE0ELSP_0EEEEEENS4_6LayoutISC_NS5_IJNSA_ILi0EEEST_ST_EEEEENS5_IJNS4_10UnderscoreESW_SW_EEEEENS4_13SM90_TMA_LOADENS4_14ComposedLayoutINS4_7SwizzleILi3ELi4ELi3EEENS4_18smem_ptr_flag_bitsILi16EEENSS_INS5_IJSF_SE_EEENS5_IJSE_SB_EEEEEEEvNS4_8identityESZ_S18_vS19_EENS_8epilogue10collective18CollectiveEpilogueINS1B_23Sm100TmaWarpSpecializedILi2ELi1ELi4ELb1ELb0EEEJSH_NS5_IJNSS_ISE_SB_EENSS_ISF_SB_EEEEESI_SJ_SI_SJ_NS1B_6fusion15FusionCallbacksIS1F_NS1J_17LinearCombinationISI_fSI_fLNS_15FloatRoundStyleE2EEESH_S1I_JEEENS4_5SM1004TMEM4LOAD26SM100_TMEM_LOAD_16dp256b1xESZ_NS10_INS11_ILi0ELi4ELi3EEES14_NSS_INS5_IJSF_SF_EEENS5_IJSF_SB_EEEEEEENS4_17SM75_U32x2_LDSM_NENS4_14SM90_TMA_STOREES1X_NS4_17SM90_U32x2_STSM_NENS4_39AutoVectorizingCopyWithAssumedAlignmentILi128EEEEEEvvEEEEvNT_6ParamsE)
        .other          _ZN7cutlass13device_kernelINS_4gemm6kernel13GemmUniversalIN4cute5tupleIJiiiiEEENS1_10collective13CollectiveMmaINS1_35MainloopSm100TmaUmmaWarpSpecializedILi12ELi2ELi4ENS5_IJNS4_1CILi1EEESB_SB_EEEEENS5_IJNSA_ILi64EEENSA_ILi8EEENSA_ILi128EEEEEENS_10bfloat16_tENS5_IJlSB_lEEESI_SJ_NS4_8TiledMMAINS4_8MMA_AtomIJNS4_20SM100_MMA_F16BF16_SSISI_SI_fLi64ELi8ELNS4_4UMMA5MajorE0ELSO_0ELNSN_7ScaleInE0ELSP_0EEEEEENS4_6LayoutISC_NS5_IJNSA_ILi0EEEST_ST_EEEEENS5_IJNS4_10UnderscoreESW_SW_EEEEENS4_13SM90_TMA_LOADENS4_14ComposedLayoutINS4_7SwizzleILi3ELi4ELi3EEENS4_18smem_ptr_flag_bitsILi16EEENSS_INS5_IJSF_SE_EEENS5_IJSE_SB_EEEEEEEvNS4_8identityESZ_S18_vS19_EENS_8epilogue10collective18CollectiveEpilogueINS1B_23Sm100TmaWarpSpecializedILi2ELi1ELi4ELb1ELb0EEEJSH_NS5_IJNSS_ISE_SB_EENSS_ISF_SB_EEEEESI_SJ_SI_SJ_NS1B_6fusion15FusionCallbacksIS1F_NS1J_17LinearCombinationISI_fSI_fLNS_15FloatRoundStyleE2EEESH_S1I_JEEENS4_5SM1004TMEM4LOAD26SM100_TMEM_LOAD_16dp256b1xESZ_NS10_INS11_ILi0ELi4ELi3EEES14_NSS_INS5_IJSF_SF_EEENS5_IJSF_SB_EEEEEEENS4_17SM75_U32x2_LDSM_NENS4_14SM90_TMA_STOREES1X_NS4_17SM90_U32x2_STSM_NENS4_39AutoVectorizingCopyWithAssumedAlignmentILi128EEEEEEvvEEEEvNT_6ParamsE,@"STO_CUDA_ENTRY STV_DEFAULT"
_ZN7cutlass13device_kernelINS_4gemm6kernel13GemmUniversalIN4cute5tupleIJiiiiEEENS1_10collective13CollectiveMmaINS1_35MainloopSm100TmaUmmaWarpSpecializedILi12ELi2ELi4ENS5_IJNS4_1CILi1EEESB_SB_EEEEENS5_IJNSA_ILi64EEENSA_ILi8EEENSA_ILi128EEEEEENS_10bfloat16_tENS5_IJlSB_lEEESI_SJ_NS4_8TiledMMAINS4_8MMA_AtomIJNS4_20SM100_MMA_F16BF16_SSISI_SI_fLi64ELi8ELNS4_4UMMA5MajorE0ELSO_0ELNSN_7ScaleInE0ELSP_0EEEEEENS4_6LayoutISC_NS5_IJNSA_ILi0EEEST_ST_EEEEENS5_IJNS4_10UnderscoreESW_SW_EEEEENS4_13SM90_TMA_LOADENS4_14ComposedLayoutINS4_7SwizzleILi3ELi4ELi3EEENS4_18smem_ptr_flag_bitsILi16EEENSS_INS5_IJSF_SE_EEENS5_IJSE_SB_EEEEEEEvNS4_8identityESZ_S18_vS19_EENS_8epilogue10collective18CollectiveEpilogueINS1B_23Sm100TmaWarpSpecializedILi2ELi1ELi4ELb1ELb0EEEJSH_NS5_IJNSS_ISE_SB_EENSS_ISF_SB_EEEEESI_SJ_SI_SJ_NS1B_6fusion15FusionCallbacksIS1F_NS1J_17LinearCombinationISI_fSI_fLNS_15FloatRoundStyleE2EEESH_S1I_JEEENS4_5SM1004TMEM4LOAD26SM100_TMEM_LOAD_16dp256b1xESZ_NS10_INS11_ILi0ELi4ELi3EEES14_NSS_INS5_IJSF_SF_EEENS5_IJSF_SB_EEEEEEENS4_17SM75_U32x2_LDSM_NENS4_14SM90_TMA_STOREES1X_NS4_17SM90_U32x2_STSM_NENS4_39AutoVectorizingCopyWithAssumedAlignmentILi128EEEEEEvvEEEEvNT_6ParamsE:
[----:B------:R-:W1:Y:S01]  /*0000*/  LDC R1, c[0x0][0x37c] ;  /* 0x0000df00ff017b82 */ /* 0x000e620000000800 */
[----:B------:R-:W2:Y:S01]  /*0010*/  S2R R52, SR_TID.X ;  /* 0x0000000000347919 */ /* 0x000ea20000002100 */
[----:B------:R-:W3:Y:S01]  /*0020*/  LDCU.64 UR4, c[0x0][0x890] ;  /* 0x00011200ff0477ac */ /* 0x000ee20008000a00 */
[----:B------:R-:W-:Y:S02]  /*0030*/  PRMT R42, RZ, 0x7610, R42 ;  /* 0x00007610ff2a7816 */ /* 0x000fe4000000002a */
[----:B------:R-:W-:Y:S01]  /*0040*/  ELECT P5, URZ, PT ;  /* 0x0000000000ff782f */ /* 0x000fe200038a0000 */
[----:B------:R-:W4:Y:S01]  /*0050*/  LDCU.64 UR44, c[0x0][0x358] ;  /* 0x00006b00ff2c77ac */ /* 0x000f220008000a00 */
[----:B---3--:R-:W-:-:S04]  /*0060*/  UISETP.NE.U32.AND UP0, UPT, UR4, URZ, UPT ;  /* 0x000000ff0400728c */ /* 0x008fc8000bf05070 */
[----:B------:R-:W-:Y:S01]  /*0070*/  UISETP.NE.AND.EX UP0, UPT, UR5, URZ, UPT, UP0 ;  /* 0x000000ff0500728c */ /* 0x000fe2000bf05300 */
[----:B--2---:R-:W-:-:S05]  /*0080*/  SHF.R.U32.HI R46, RZ, 0x5, R52 ;  /* 0x00000005ff2e7819 */ /* 0x004fca0000011634 */
[----:B------:R-:W2:Y:S02]  /*0090*/  SHFL.IDX PT, R0, R46, RZ, 0x1f ;  /* 0x00001fff2e007589 */ /* 0x000ea400000e0000 */
[----:B--2---:R-:W-:Y:S01]  /*00a0*/  R2UR UR8, R0 ;  /* 0x00000000000872ca */ /* 0x004fe200000e0000 */
[----:B-1--4-:R-:W-:-:S14]  /*00b0*/  BRA.U UP0, `(.L_x_0) ;  /* 0x00000001002c7547 */ /* 0x012fdc000b800000 */
[----:B------:R-:W1:Y:S02]  /*00c0*/  LDCU.64 UR6, c[0x0][0x888] ;  /* 0x00011100ff0677ac */ /* 0x000e640008000a00 */
[----:B-1----:R-:W-:-:S04]  /*00d0*/  UISETP.NE.U32.AND UP0, UPT, UR6, URZ, UPT ;  /* 0x000000ff0600728c */ /* 0x002fc8000bf05070 */
[----:B------:R-:W-:-:S09]  /*00e0*/  UISETP.NE.AND.EX UP0, UPT, UR7, URZ, UPT, UP0 ;  /* 0x000000ff0700728c */ /* 0x000fd2000bf05300 */
[----:B------:R-:W-:Y:S05]  /*00f0*/  BRA.U !UP0, `(.L_x_1) ;  /* 0x0000000108147547 */ /* 0x000fea000b800000 */
[----:B------:R-:W1:Y:S02]  /*0100*/  LDC.64 R2, c[0x0][0x888] ;  /* 0x00022200ff027b82 */ /* 0x000e640000000a00 */
[----:B-1----:R-:W2:Y:S01]  /*0110*/  LDG.E R0, desc[UR44][R2.64] ;  /* 0x0000002c02007981 */ /* 0x002ea2000c1e1900 */
[----:B------:R-:W-:Y:S01]  /*0120*/  HFMA2 R42, -RZ, RZ, 0, 5.9604644775390625e-08 ;  /* 0x00000001ff2a7431 */ /* 0x000fe200000001ff */
[----:B--2---:R-:W-:Y:S01]  /*0130*/  R2UR UR38, R0 ;  /* 0x00000000002672ca */ /* 0x004fe200000e0000 */
[----:B------:R-:W-:Y:S05]  /*0140*/  BRA `(.L_x_0) ;  /* 0x0000000000087947 */ /* 0x000fea0003800000 */
.L_x_1:
[----:B------:R-:W-:Y:S01]  /*0150*/  HFMA2 R42, -RZ, RZ, 0, 5.9604644775390625e-08 ;  /* 0x00000001ff2a7431 */ /* 0x000fe200000001ff */
[----:B------:R-:W1:Y:S02]  /*0160*/  LDCU UR38, c[0x0][0x880] ;  /* 0x00011000ff2677ac */ /* 0x000e640008000800 */
.L_x_0:
[----:B------:R-:W2:Y:S02]  /*0170*/  LDCU.64 UR6, c[0x0][0x8b0] ;  /* 0x00011600ff0677ac */ /* 0x000ea40008000a00 */
[----:B--2---:R-:W-:-:S04]  /*0180*/  UISETP.NE.U32.AND UP0, UPT, UR6, URZ, UPT ;  /* 0x000000ff0600728c */ /* 0x004fc8000bf05070 */
[----:B------:R-:W-:-:S09]  /*0190*/  UISETP.NE.AND.EX UP0, UPT, UR7, URZ, UPT, UP0 ;  /* 0x000000ff0700728c */ /* 0x000fd2000bf05300 */
[----:B------:R-:W-:Y:S05]  /*01a0*/  BRA.U UP0, `(.L_x_2) ;  /* 0x0000000100207547 */ /* 0x000fea000b800000 */
[----:B------:R-:W2:Y:S02]  /*01b0*/  LDCU.64 UR6, c[0x0][0x8a8] ;  /* 0x00011500ff0677ac */ /* 0x000ea40008000a00 */
[----:B--2---:R-:W-:-:S04]  /*01c0*/  UISETP.NE.U32.AND UP0, UPT, UR6, URZ, UPT ;  /* 0x000000ff0600728c */ /* 0x004fc8000bf05070 */
[----:B------:R-:W-:-:S09]  /*01d0*/  UISETP.NE.AND.EX UP0, UPT, UR7, URZ, UPT, UP0 ;  /* 0x000000ff0700728c */ /* 0x000fd2000bf05300 */
[----:B------:R-:W-:Y:S05]  /*01e0*/  BRA.U !UP0, `(.L_x_3) ;  /* 0x00000001080c7547 */ /* 0x000fea000b800000 */
[----:B------:R-:W2:Y:S02]  /*01f0*/  LDC.64 R28, c[0x0][0x8a8] ;  /* 0x00022a00ff1c7b82 */ /* 0x000ea40000000a00 */
[----:B--2---:R2:W5:Y:S01]  /*0200*/  LDG.E R28, desc[UR44][R28.64] ;  /* 0x0000002c1c1c7981 */ /* 0x004562000c1e1900 */
[----:B------:R-:W-:Y:S05]  /*0210*/  BRA `(.L_x_2) ;  /* 0x0000000000047947 */ /* 0x000fea0003800000 */
.L_x_3:
[----:B------:R-:W3:Y:S02]  /*0220*/  LDC R28, c[0x0][0x8a0] ;  /* 0x00022800ff1c7b82 */ /* 0x000ee40000000800 */
.L_x_2:
[----:B------:R-:W-:Y:S01]  /*0230*/  IMAD.U32 R0, RZ, RZ, UR8 ;  /* 0x00000008ff007e24 */ /* 0x000fe2000f8e00ff */
[----:B------:R-:W-:Y:S04]  /*0240*/  BSSY.RECONVERGENT B0, `(.L_x_4) ;  /* 0x000000c000007945 */ /* 0x000fe80003800200 */
[C---:B------:R-:W-:Y:S02]  /*0250*/  ISETP.NE.OR P1, PT, R0.reuse, 0x1, !P5 ;  /* 0x000000010000780c */ /* 0x040fe40006f25670 */
[----:B------:R-:W-:-:S11]  /*0260*/  ISETP.NE.OR P0, PT, R0, 0x3, !P5 ;  /* 0x000000030000780c */ /* 0x000fd60006f05670 */
[----:B------:R-:W-:Y:S05]  /*0270*/  @P1 BRA `(.L_x_5) ;  /* 0x0000000000201947 */ /* 0x000fea0003800000 */
[----:B------:R-:W4:Y:S02]  /*0280*/  LDCU.64 UR6, c[0x0][0x348] ;  /* 0x00006900ff0677ac */ /* 0x000f240008000a00 */
[----:B----4-:R-:W-:Y:S02]  /*0290*/  UIADD3 UR10, UP1, UPT, UR6, 0x80, URZ ;  /* 0x00000080060a7890 */ /* 0x010fe4000ff3e0ff */
[----:B------:R-:W-:Y:S02]  /*02a0*/  UIADD3 UR6, UP0, UPT, UR6, 0x180, URZ ;  /* 0x0000018006067890 */ /* 0x000fe4000ff1e0ff */
[----:B------:R-:W-:Y:S02]  /*02b0*/  UIADD3.X UR11, UPT, UPT, URZ, UR7, URZ, UP1, !UPT ;  /* 0x00000007ff0b7290 */ /* 0x000fe40008ffe4ff */
[----:B------:R-:W-:-:S07]  /*02c0*/  UIADD3.X UR7, UPT, UPT, URZ, UR7, URZ, UP0, !UPT ;  /* 0x00000007ff077290 */ /* 0x000fce00087fe4ff */
[----:B------:R4:W-:Y:S02]  /*02d0*/  UTMACCTL.PF [UR10] ;  /* 0x000000000a0079b9 */ /* 0x0009e40008040000 */
[----:B------:R4:W-:Y:S02]  /*02e0*/  UTMACCTL.PF [UR6] ;  /* 0x00000000060079b9 */ /* 0x0009e40008040000 */
[----:B----4-:R-:W-:Y:S01]  /*02f0*/  NOP ;  /* 0x0000000000007918 */ /* 0x010fe20000000000 */
.L_x_5:
[----:B-1----:R-:W-:Y:S05]  /*0300*/  BSYNC.RECONVERGENT B0 ;  /* 0x0000000000007941 */ /* 0x002fea0003800200 */
.L_x_4:
[----:B------:R-:W-:Y:S04]  /*0310*/  BSSY.RECONVERGENT B0, `(.L_x_6) ;  /* 0x000000a000007945 */ /* 0x000fe80003800200 */
[----:B------:R-:W-:Y:S05]  /*0320*/  @P0 BRA `(.L_x_7) ;  /* 0x0000000000200947 */ /* 0x000fea0003800000 */
[----:B------:R-:W1:Y:S02]  /*0330*/  LDCU.64 UR6, c[0x0][0x348] ;  /* 0x00006900ff0677ac */ /* 0x000e640008000a00 */
[----:B-1----:R-:W-:Y:S02]  /*0340*/  UIADD3 UR10, UP1, UPT, UR6, 0x580, URZ ;  /* 0x00000580060a7890 */ /* 0x002fe4000ff3e0ff */
[----:B------:R-:W-:Y:S02]  /*0350*/  UIADD3 UR6, UP0, UPT, UR6, 0x680, URZ ;  /* 0x0000068006067890 */ /* 0x000fe4000ff1e0ff */
[----:B------:R-:W-:Y:S02]  /*0360*/  UIADD3.X UR11, UPT, UPT, URZ, UR7, URZ, UP1, !UPT ;  /* 0x00000007ff0b7290 */ /* 0x000fe40008ffe4ff */
[----:B------:R-:W-:-:S07]  /*0370*/  UIADD3.X UR7, UPT, UPT, URZ, UR7, URZ, UP0, !UPT ;  /* 0x00000007ff077290 */ /* 0x000fce00087fe4ff */
[----:B------:R1:W-:Y:S02]  /*0380*/  UTMACCTL.PF [UR10] ;  /* 0x000000000a0079b9 */ /* 0x0003e40008040000 */
[----:B------:R1:W-:Y:S02]  /*0390*/  UTMACCTL.PF [UR6] ;  /* 0x00000000060079b9 */ /* 0x0003e40008040000 */
[----:B-1----:R-:W-:Y:S01]  /*03a0*/  NOP ;  /* 0x0000000000007918 */ /* 0x002fe20000000000 */
.L_x_7:
[----:B------:R-:W-:Y:S05]  /*03b0*/  BSYNC.RECONVERGENT B0 ;  /* 0x0000000000007941 */ /* 0x000fea0003800200 */
.L_x_6:
[----:B------:R-:W1:Y:S01]  /*03c0*/  LDCU.64 UR6, c[0x0][0x888] ;  /* 0x00011100ff0677ac */ /* 0x000e620008000a00 */
[----:B------:R-:W-:Y:S02]  /*03d0*/  UISETP.EQ.U32.AND UP1, UPT, UR4, URZ, UPT ;  /* 0x000000ff0400728c */ /* 0x000fe4000bf22070 */
[----:B------:R-:W-:Y:S02]  /*03e0*/  UPLOP3.LUT UP2, UPT, UPT, UPT, UPT, 0x80, 0x8 ;  /* 0x000000000008789c */ /* 0x000fe40003f4f070 */
[----:B-1----:R-:W-:-:S04]  /*03f0*/  UISETP.NE.U32.AND UP0, UPT, UR6, URZ, UPT ;  /* 0x000000ff0600728c */ /* 0x002fc8000bf05070 */
[----:B------:R-:W-:-:S04]  /*0400*/  UISETP.NE.AND.EX UP0, UPT, UR7, URZ, UPT, UP0 ;  /* 0x000000ff0700728c */ /* 0x000fc8000bf05300 */
[----:B------:R-:W-:-:S04]  /*0410*/  UISETP.EQ.OR.EX UP3, UPT, UR5, URZ, !UP0, UP1 ;  /* 0x000000ff0500728c */ /* 0x000fc8000c762710 */
[----:B------:R-:W-:-:S05]  /*0420*/  UP2UR UR50, UPR, URZ, 0x8 ;  /* 0x00000008ff327883 */ /* 0x000fca0008000000 */
[----:B------:R-:W-:Y:S07]  /*0430*/  BRA.U !UP3, `(.L_x_8) ;  /* 0x000000010b207547 */ /* 0x000fee000b800000 */
[----:B------:R-:W-:Y:S01]  /*0440*/  UISETP.NE.U32.AND UP2, UPT, UR4, URZ, UPT ;  /* 0x000000ff0400728c */ /* 0x000fe2000bf45070 */
[----:B------:R-:W-:Y:S01]  /*0450*/  FSETP.NEU.AND P0, PT, RZ, UR38, PT ;  /* 0x00000026ff007c0b */ /* 0x000fe2000bf0d000 */
[----:B------:R-:W-:Y:S02]  /*0460*/  USEL UR4, URZ, 0xffffffff, UP0 ;  /* 0xffffffffff047887 */ /* 0x000fe40008000000 */
[----:B------:R-:W-:-:S10]  /*0470*/  UISETP.NE.AND.EX UP2, UPT, UR5, URZ, UPT, UP2 ;  /* 0x000000ff0500728c */ /* 0x000fd4000bf45320 */
[----:B------:R-:W-:Y:S01]  /*0480*/  VOTEU.ANY UP1, P0 ;  /* 0x0000000000ff7886 */ /* 0x000fe20000020100 */
[----:B------:R-:W-:-:S04]  /*0490*/  @!UP2 USEL UR4, URZ, 0xffffffff, UP1 ;  /* 0xffffffffff04a887 */ /* 0x000fc80008800000 */
[----:B------:R-:W-:-:S04]  /*04a0*/  ULOP3.LUT UR4, UR4, 0x1, URZ, 0xc0, !UPT ;  /* 0x0000000104047892 */ /* 0x000fc8000f8ec0ff */
[----:B------:R-:W-:-:S11]  /*04b0*/  UISETP.NE.U32.AND UP2, UPT, UR4, 0x1, UPT ;  /* 0x000000010400788c */ /* 0x000fd6000bf45070 */
.L_x_8:
[----:B------:R-:W1:Y:S01]  /*04c0*/  SHFL.IDX PT, R2, R46, RZ, 0x1f ;  /* 0x00001fff2e027589 */ /* 0x000e6200000e0000 */
[----:B------:R-:W-:-:S04]  /*04d0*/  UISETP.NE.AND UP1, UPT, UR8, 0x2, UPT ;  /* 0x000000020800788c */ /* 0x000fc8000bf25270 */
[----:B------:R-:W-:Y:S01]  /*04e0*/  USEL UR5, URZ, 0x1, UP1 ;  /* 0x00000001ff057887 */ /* 0x000fe20008800000 */
[----:B-1----:R-:W-:-:S13]  /*04f0*/  ISETP.NE.AND P0, PT, R2, RZ, PT ;  /* 0x000000ff0200720c */ /* 0x002fda0003f05270 */
[----:B------:R-:W-:Y:S05]  /*0500*/  @P0 BRA `(.L_x_9) ;  /* 0x0000000000940947 */ /* 0x000fea0003800000 */
[----:B------:R-:W-:Y:S01]  /*0510*/  ELECT P0, URZ, PT ;  /* 0x0000000000ff782f */ /* 0x000fe20003800000 */
[----:B------:R-:W-:-:S12]  /*0520*/  BSSY.RECONVERGENT B0, `(.L_x_9) ;  /* 0x0000023000007945 */ /* 0x000fd80003800200 */
[----:B------:R-:W-:Y:S05]  /*0530*/  @!P0 BRA `(.L_x_10) ;  /* 0x0000000000848947 */ /* 0x000fea0003800000 */
[----:B------:R-:W1:Y:S01]  /*0540*/  S2UR UR6, SR_CgaCtaId ;  /* 0x00000000000679c3 */ /* 0x000e620000008800 */
[----:B------:R-:W-:Y:S01]  /*0550*/  UMOV UR7, 0x400 ;  /* 0x0000040000077882 */ /* 0x000fe20000000000 */
[----:B------:R-:W-:Y:S02]  /*0560*/  UMOV UR4, 0x1 ;  /* 0x0000000100047882 */ /* 0x000fe40000000000 */
[----:B------:R-:W-:-:S04]  /*0570*/  UIADD3 UR10, UPT, UPT, -UR4, 0x100000, URZ ;  /* 0x00100000040a7890 */ /* 0x000fc8000fffe1ff */
[----:B------:R-:W-:Y:S02]  /*0580*/  USHF.L.U32 UR11, UR10, 0xb, URZ ;  /* 0x0000000b0a0b7899 */ /* 0x000fe400080006ff */
[----:B------:R-:W-:Y:S02]  /*0590*/  USHF.L.U32 UR10, UR10, 0x1, URZ ;  /* 0x000000010a0a7899 */ /* 0x000fe400080006ff */
[----:B-1----:R-:W-:Y:S01]  /*05a0*/  ULEA UR6, UR6, UR7, 0x18 ;  /* 0x0000000706067291 */ /* 0x002fe2000f8ec0ff */
[----:B------:R-:W1:Y:S11]  /*05b0*/  FENCE.VIEW.ASYNC.S ;  /* 0x00000000000073c6 */ /* 0x000e760000000000 */
[----:B-1----:R1:W4:Y:S01]  /*05c0*/  SYNCS.EXCH.64 URZ, [UR6], UR10 ;  /* 0x0000000a06ff75b2 */ /* 0x0023220008000100 */
[----:B------:R1:W1:Y:S01]  /*05d0*/  SYNCS.EXCH.64 URZ, [UR6+0x60], UR10 ;  /* 0x0000600a06ff75b2 */ /* 0x0002620008000100 */
        /* <DEDUP_REMOVED lines=22> */
[----:B----4-:R-:W-:Y:S01]  /*0740*/  NOP ;  /* 0x0000000000007918 */ /* 0x010fe20000000000 */
.L_x_10:
[----:B-1----:R-:W-:Y:S05]  /*0750*/  BSYNC.RECONVERGENT B0 ;  /* 0x0000000000007941 */ /* 0x002fea0003800200 */
.L_x_9:
[----:B------:R-:W1:Y:S01]  /*0760*/  SHFL.IDX PT, R2, R46, RZ, 0x1f ;  /* 0x00001fff2e027589 */ /* 0x000e6200000e0000 */
[----:B------:R-:W-:Y:S01]  /*0770*/  NOP ;  /* 0x0000000000007918 */ /* 0x000fe20000000000 */
[----:B-1----:R-:W-:-:S13]  /*0780*/  ISETP.NE.AND P0, PT, R2, 0x1, PT ;  /* 0x000000010200780c */ /* 0x002fda0003f05270 */
[----:B------:R-:W-:Y:S05]  /*0790*/  @P0 BRA `(.L_x_11) ;  /* 0x0000000000480947 */ /* 0x000fea0003800000 */
[----:B------:R-:W1:Y:S01]  /*07a0*/  S2UR UR7, SR_CgaCtaId ;  /* 0x00000000000779c3 */ /* 0x000e620000008800 */
[----:B------:R-:W-:Y:S01]  /*07b0*/  UMOV UR9, 0x400 ;  /* 0x0000040000097882 */ /* 0x000fe20000000000 */
[----:B------:R-:W-:Y:S01]  /*07c0*/  UMOV UR6, 0x20 ;  /* 0x0000002000067882 */ /* 0x000fe20000000000 */
[----:B------:R-:W-:Y:S01]  /*07d0*/  UMOV UR4, 0x80 ;  /* 0x0000008000047882 */ /* 0x000fe20000000000 */
[----:B------:R-:W-:-:S04]  /*07e0*/  UIADD3 UR10, UPT, UPT, -UR6, 0x100000, URZ ;  /* 0x00100000060a7890 */ /* 0x000fc8000fffe1ff */
[----:B------:R-:W-:Y:S02]  /*07f0*/  USHF.L.U32 UR11, UR10, 0xb, URZ ;  /* 0x0000000b0a0b7899 */ /* 0x000fe400080006ff */
[----:B------:R-:W-:Y:S02]  /*0800*/  USHF.L.U32 UR10, UR10, 0x1, URZ ;  /* 0x000000010a0a7899 */ /* 0x000fe400080006ff */
[----:B------:R-:W-:-:S04]  /*0810*/  UIADD3 UR12, UPT, UPT, -UR4, 0x100000, URZ ;  /* 0x00100000040c7890 */ /* 0x000fc8000fffe1ff */
[----:B------:R-:W-:Y:S02]  /*0820*/  USHF.L.U32 UR13, UR12, 0xb, URZ ;  /* 0x0000000b0c0d7899 */ /* 0x000fe400080006ff */
[----:B------:R-:W-:Y:S01]  /*0830*/  USHF.L.U32 UR12, UR12, 0x1, URZ ;  /* 0x000000010c0c7899 */ /* 0x000fe200080006ff */
[----:B------:R-:W-:Y:S01]  /*0840*/  ELECT P0, URZ, PT ;  /* 0x0000000000ff782f */ /* 0x000fe20003800000 */
[----:B-1----:R-:W-:Y:S01]  /*0850*/  ULEA UR7, UR7, UR9, 0x18 ;  /* 0x0000000907077291 */ /* 0x002fe2000f8ec0ff */
[----:B------:R-:W1:Y:S11]  /*0860*/  FENCE.VIEW.ASYNC.S ;  /* 0x00000000000073c6 */ /* 0x000e760000000000 */
[----:B-1----:R1:W4:Y:S01]  /*0870*/  SYNCS.EXCH.64 URZ, [UR7+0xc0], UR10 ;  /* 0x0000c00a07ff75b2 */ /* 0x0023220008000100 */
[----:B------:R1:W1:Y:S01]  /*0880*/  SYNCS.EXCH.64 URZ, [UR7+0xd0], UR12 ;  /* 0x0000d00c07ff75b2 */ /* 0x0002620008000100 */
[----:B------:R1:W1:Y:S01]  /*0890*/  SYNCS.EXCH.64 URZ, [UR7+0xc8], UR10 ;  /* 0x0000c80a07ff75b2 */ /* 0x0002620008000100 */
[----:B------:R1:W1:Y:S01]  /*08a0*/  SYNCS.EXCH.64 URZ, [UR7+0xd8], UR12 ;  /* 0x0000d80c07ff75b2 */ /* 0x0002620008000100 */
[----:B------:R-:W-:Y:S01]  /*08b0*/  NOP ;  /* 0x0000000000007918 */ /* 0x000fe20000000000 */
.L_x_11:
[----:B------:R-:W2:Y:S01]  /*08c0*/  SHFL.IDX PT, R2, R46, RZ, 0x1f ;  /* 0x00001fff2e027589 */ /* 0x000ea200000e0000 */
[----:B------:R-:W-:Y:S01]  /*08d0*/  NOP ;  /* 0x0000000000007918 */ /* 0x000fe20000000000 */
[----:B--2---:R-:W-:-:S13]  /*08e0*/  ISETP.NE.AND P0, PT, R2, 0x3, PT ;  /* 0x000000030200780c */ /* 0x004fda0003f05270 */
[----:B------:R-:W-:Y:S05]  /*08f0*/  @P0 BRA `(.L_x_12) ;  /* 0x0000000000300947 */ /* 0x000fea0003800000 */
[----:B------:R-:W2:Y:S01]  /*0900*/  S2UR UR6, SR_CgaCtaId ;  /* 0x00000000000679c3 */ /* 0x000ea20000008800 */
[----:B-1----:R-:W-:Y:S01]  /*0910*/  UMOV UR7, 0x400 ;  /* 0x0000040000077882 */ /* 0x002fe20000000000 */
[----:B------:R-:W-:Y:S01]  /*0920*/  UMOV UR4, 0x20 ;  /* 0x0000002000047882 */ /* 0x000fe20000000000 */
[----:B------:R-:W-:Y:S01]  /*0930*/  ELECT P0, URZ, PT ;  /* 0x0000000000ff782f */ /* 0x000fe20003800000 */
[----:B------:R-:W-:-:S04]  /*0940*/  UIADD3 UR10, UPT, UPT, -UR4, 0x100000, URZ ;  /* 0x00100000040a7890 */ /* 0x000fc8000fffe1ff */
[----:B------:R-:W-:Y:S02]  /*0950*/  USHF.L.U32 UR11, UR10, 0xb, URZ ;  /* 0x0000000b0a0b7899 */ /* 0x000fe400080006ff */
[----:B------:R-:W-:Y:S02]  /*0960*/  USHF.L.U32 UR10, UR10, 0x1, URZ ;  /* 0x000000010a0a7899 */ /* 0x000fe400080006ff */
[----:B--2---:R-:W-:Y:S01]  /*0970*/  ULEA UR6, UR6, UR7, 0x18 ;  /* 0x0000000706067291 */ /* 0x004fe2000f8ec0ff */
[----:B------:R-:W1:Y:S11]  /*0980*/  FENCE.VIEW.ASYNC.S ;  /* 0x00000000000073c6 */ /* 0x000e760000000000 */
[----:B-1----:R2:W1:Y:S01]  /*0990*/  SYNCS.EXCH.64 URZ, [UR6+0xe0], UR10 ;  /* 0x0000e00a06ff75b2 */ /* 0x0024620008000100 */
[----:B------:R2:W1:Y:S02]  /*09a0*/  SYNCS.EXCH.64 URZ, [UR6+0xe8], UR10 ;  /* 0x0000e80a06ff75b2 */ /* 0x0004640008000100 */
[----:B--2---:R-:W-:Y:S01]  /*09b0*/  NOP ;  /* 0x0000000000007918 */ /* 0x004fe20000000000 */
.L_x_12:
[----:B------:R-:W2:Y:S01]  /*09c0*/  SHFL.IDX PT, R2, R46, RZ, 0x1f ;  /* 0x00001fff2e027589 */ /* 0x000ea200000e0000 */
[----:B------:R-:W-:Y:S01]  /*09d0*/  NOP ;  /* 0x0000000000007918 */ /* 0x000fe20000000000 */
[----:B--2---:R-:W-:-:S13]  /*09e0*/  ISETP.NE.AND P0, PT, R2, 0x4, PT ;  /* 0x000000040200780c */ /* 0x004fda0003f05270 */
[----:B------:R-:W-:Y:S05]  /*09f0*/  @P0 BRA `(.L_x_13) ;  /* 0x00000000004c0947 */ /* 0x000fea0003800000 */
[----:B------:R-:W2:Y:S01]  /*0a00*/  S2UR UR6, SR_CgaCtaId ;  /* 0x00000000000679c3 */ /* 0x000ea20000008800 */
[----:B------:R-:W-:Y:S01]  /*0a10*/  UMOV UR9, 0x100 ;  /* 0x0000010000097882 */ /* 0x000fe20000000000 */
[----:B-1----:R-:W-:Y:S01]  /*0a20*/  UMOV UR7, 0x400 ;  /* 0x0000040000077882 */ /* 0x002fe20000000000 */
[----:B------:R-:W-:Y:S01]  /*0a30*/  USEL UR9, UR9, 0xe0, UP2 ;  /* 0x000000e009097887 */ /* 0x000fe20009000000 */
[----:B------:R-:W-:Y:S01]  /*0a40*/  UMOV UR4, 0x1 ;  /* 0x0000000100047882 */ /* 0x000fe20000000000 */
[----:B------:R-:W-:Y:S01]  /*0a50*/  ELECT P0, URZ, PT ;  /* 0x0000000000ff782f */ /* 0x000fe20003800000 */
[----:B------:R-:W-:-:S04]  /*0a60*/  UIADD3 UR10, UPT, UPT, -UR4, 0x100000, URZ ;  /* 0x00100000040a7890 */ /* 0x000fc8000fffe1ff */
[----:B------:R-:W-:Y:S02]  /*0a70*/  USHF.L.U32 UR11, UR10, 0xb, URZ ;  /* 0x0000000b0a0b7899 */ /* 0x000fe400080006ff */
[----:B------:R-:W-:Y:S02]  /*0a80*/  USHF.L.U32 UR10, UR10, 0x1, URZ ;  /* 0x000000010a0a7899 */ /* 0x000fe400080006ff */
[----:B------:R-:W-:-:S04]  /*0a90*/  UIADD3 UR12, UPT, UPT, -UR9, 0x100000, URZ ;  /* 0x00100000090c7890 */ /* 0x000fc8000fffe1ff */
[----:B------:R-:W-:Y:S02]  /*0aa0*/  USHF.L.U32 UR13, UR12, 0xb, URZ ;  /* 0x0000000b0c0d7899 */ /* 0x000fe400080006ff */
[----:B------:R-:W-:Y:S02]  /*0ab0*/  USHF.L.U32 UR12, UR12, 0x1, URZ ;  /* 0x000000010c0c7899 */ /* 0x000fe400080006ff */
[----:B--2---:R-:W-:Y:S01]  /*0ac0*/  ULEA UR6, UR6, UR7, 0x18 ;  /* 0x0000000706067291 */ /* 0x004fe2000f8ec0ff */
[----:B------:R-:W1:Y:S11]  /*0ad0*/  FENCE.VIEW.ASYNC.S ;  /* 0x00000000000073c6 */ /* 0x000e760000000000 */
[----:B-1----:R2:W1:Y:S01]  /*0ae0*/  SYNCS.EXCH.64 URZ, [UR6+0xf0], UR10 ;  /* 0x0000f00a06ff75b2 */ /* 0x0024620008000100 */
[----:B------:R2:W1:Y:S01]  /*0af0*/  SYNCS.EXCH.64 URZ, [UR6+0x100], UR12 ;  /* 0x0001000c06ff75b2 */ /* 0x0004620008000100 */
[----:B------:R2:W1:Y:S01]  /*0b00*/  SYNCS.EXCH.64 URZ, [UR6+0xf8], UR10 ;  /* 0x0000f80a06ff75b2 */ /* 0x0004620008000100 */
[----:B------:R2:W1:Y:S02]  /*0b10*/  SYNCS.EXCH.64 URZ, [UR6+0x108], UR12 ;  /* 0x0001080c06ff75b2 */ /* 0x0004640008000100 */
[----:B--2---:R-:W-:Y:S01]  /*0b20*/  NOP ;  /* 0x0000000000007918 */ /* 0x004fe20000000000 */
.L_x_13:
[----:B------:R-:W2:Y:S01]  /*0b30*/  SHFL.IDX PT, R2, R46, RZ, 0x1f ;  /* 0x00001fff2e027589 */ /* 0x000ea200000e0000 */
[----:B------:R-:W-:Y:S01]  /*0b40*/  NOP ;  /* 0x0000000000007918 */ /* 0x000fe20000000000 */
[----:B--2---:R-:W-:-:S13]  /*0b50*/  ISETP.NE.AND P0, PT, R2, 0x5, PT ;  /* 0x000000050200780c */ /* 0x004fda0003f05270 */
[----:B------:R-:W-:Y:S05]  /*0b60*/  @P0 BRA `(.L_x_14) ;  /* 0x0000000000580947 */ /* 0x000fea0003800000 */
[----:B-1----:R-:W1:Y:S01]  /*0b70*/  S2UR UR7, SR_CgaCtaId ;  /* 0x00000000000779c3 */ /* 0x002e620000008800 */
        /* <DEDUP_REMOVED lines=12> */
[----:B-1----:R2:W1:Y:S01]  /*0c40*/  SYNCS.EXCH.64 URZ, [UR7+0x110], UR10 ;  /* 0x0001100a07ff75b2 */ /* 0x0024620008000100 */
[----:B------:R2:W1:Y:S01]  /*0c50*/  SYNCS.EXCH.64 URZ, [UR7+0x130], UR12 ;  /* 0x0001300c07ff75b2 */ /* 0x0004620008000100 */
[----:B------:R2:W1:Y:S01]  /*0c60*/  SYNCS.EXCH.64 URZ, [UR7+0x118], UR10 ;  /* 0x0001180a07ff75b2 */ /* 0x0004620008000100 */
[----:B------:R2:W1:Y:S01]  /*0c70*/  SYNCS.EXCH.64 URZ, [UR7+0x138], UR12 ;  /* 0x0001380c07ff75b2 */ /* 0x0004620008000100 */
[----:B------:R2:W1:Y:S01]  /*0c80*/  SYNCS.EXCH.64 URZ, [UR7+0x120], UR10 ;  /* 0x0001200a07ff75b2 */ /* 0x0004620008000100 */
[----:B------:R2:W1:Y:S01]  /*0c90*/  SYNCS.EXCH.64 URZ, [UR7+0x140], UR12 ;  /* 0x0001400c07ff75b2 */ /* 0x0004620008000100 */
[----:B------:R2:W1:Y:S01]  /*0ca0*/  SYNCS.EXCH.64 URZ, [UR7+0x128], UR10 ;  /* 0x0001280a07ff75b2 */ /* 0x0004620008000100 */
[----:B------:R2:W1:Y:S02]  /*0cb0*/  SYNCS.EXCH.64 URZ, [UR7+0x148], UR12 ;  /* 0x0001480c07ff75b2 */ /* 0x0004640008000100 */
[----:B--2---:R-:W-:Y:S01]  /*0cc0*/  NOP ;  /* 0x0000000000007918 */ /* 0x004fe20000000000 */
.L_x_14:
        /* <DEDUP_REMOVED lines=18> */
.L_x_15:
[----:B------:R-:W2:Y:S01]  /*0df0*/  S2UR UR6, SR_CTAID.X ;  /* 0x00000000000679c3 */ /* 0x000ea20000002500 */
[----:B------:R-:W-:-:S05]  /*0e00*/  CS2R.32 R41, SR_CgaSize ;  /* 0x0000000000297805 */ /* 0x000fca0000008a00 */
[----:B------:R-:W-:-:S05]  /*0e10*/  IMAD R41, R41, -0xa0, RZ ;  /* 0xffffff6029297824 */ /* 0x000fca00078e02ff */
[----:B------:R-:W-:-:S14]  /*0e20*/  R2UR UR9, R41 ;  /* 0x00000000290972ca */ /* 0x000fdc00000e0000 */
[----:B------:R-:W3:Y:S01]  /*0e30*/  LDCU UR9, c[0x0][UR9+0x2b0] ;  /* 0x00005600090977ac */ /* 0x000ee20008000800 */
[----:B------:R-:W-:Y:S01]  /*0e40*/  NOP ;  /* 0x0000000000007918 */ /* 0x000fe20000000000 */
[----:B------:R-:W-:-:S05]  /*0e50*/  CS2R.32 R41, SR_CgaSize ;  /* 0x0000000000297805 */ /* 0x000fca0000008a00 */
[----:B------:R-:W-:-:S05]  /*0e60*/  IMAD R41, R41, -0xa0, RZ ;  /* 0xffffff6029297824 */ /* 0x000fca00078e02ff */
[----:B-1----:R-:W-:-:S14]  /*0e70*/  R2UR UR7, R41 ;  /* 0x00000000290772ca */ /* 0x002fdc00000e0000 */
[----:B------:R-:W1:Y:S01]  /*0e80*/  LDCU UR7, c[0x0][UR7+0x2b4] ;  /* 0x00005680070777ac */ /* 0x000e620008000800 */
[----:B------:R-:W4:Y:S08]  /*0e90*/  S2UR UR4, SR_CTAID.Y ;  /* 0x00000000000479c3 */ /* 0x000f300000002600 */
[----:B------:R-:W1:Y:S01]  /*0ea0*/  LDC R9, c[0x0][0xb24] ;  /* 0x0002c900ff097b82 */ /* 0x000e620000000800 */
[----:B--2---:R-:W-:-:S02]  /*0eb0*/  I2FP.F32.U32 R4, UR6 ;  /* 0x0000000600047c45 */ /* 0x004fc40008201000 */
[----:B------:R-:W-:-:S05]  /*0ec0*/  CS2R.32 R5, SR_CgaSize ;  /* 0x0000000000057805 */ /* 0x000fca0000008a00 */
[----:B------:R-:W-:-:S06]  /*0ed0*/  IMAD R5, R5, -0xa0, RZ ;  /* 0xffffff6005057824 */ /* 0x000fcc00078e02ff */
[----:B------:R-:W2:Y:S01]  /*0ee0*/  LDC R5, c[0x0][R5+0x2a0] ;  /* 0x0000a80005057b82 */ /* 0x000ea20000000800 */
[----:B------:R-:W-:Y:S01]  /*0ef0*/  MOV R41, UR6 ;  /* 0x0000000600297c02 */ /* 0x000fe20008000f00 */
[----:B---3--:R-:W-:Y:S01]  /*0f00*/  FMUL R4, R4, UR9 ;  /* 0x0000000904047c20 */ /* 0x008fe20008400000 */
[----:B----4-:R-:W-:Y:S02]  /*0f10*/  I2FP.F32.U32 R2, UR4 ;  /* 0x0000000400027c45 */ /* 0x010fe40008201000 */
[----:B------:R-:W-:-:S05]  /*0f20*/  CS2R.32 R3, SR_CgaSize ;  /* 0x0000000000037805 */ /* 0x000fca0000008a00 */
[----:B------:R-:W-:-:S06]  /*0f30*/  IMAD R3, R3, -0xa0, RZ ;  /* 0xffffff6003037824 */ /* 0x000fcc00078e02ff */
[----:B------:R-:W3:Y:S01]  /*0f40*/  LDC R3, c[0x0][R3+0x2a4] ;  /* 0x0000a90003037b82 */ /* 0x000ee20000000800 */
[----:B------:R-:W4:Y:S01]  /*0f50*/  F2I.U32.TRUNC.NTZ R40, R4 ;  /* 0x0000000400287305 */ /* 0x000f22000020f000 */
[----:B------:R-:W-:Y:S01]  /*0f60*/  MOV R39, UR4 ;  /* 0x0000000400277c02 */ /* 0x000fe20008000f00 */
[----:B-1----:R-:W-:-:S05]  /*0f70*/  FMUL R2, R2, UR7 ;  /* 0x0000000702027c20 */ /* 0x002fca0008400000 */
[----:B------:R-:W-:Y:S01]  /*0f80*/  BAR.SYNC.DEFER_BLOCKING 0x0 ;  /* 0x0000000000007b1d */ /* 0x000fe20000010000 */
[----:B------:R-:W-:-:S05]  /*0f90*/  ISETP.GE.AND P0, PT, R9, 0x1, PT ;  /* 0x000000010900780c */ /* 0x000fca0003f06270 */
[----:B------:R-:W1:Y:S02]  /*0fa0*/  F2I.U32.TRUNC.NTZ R38, R2 ;  /* 0x0000000200267305 */ /* 0x000e64000020f000 */
[----:B------:R-:W3:Y:S01]  /*0fb0*/  S2UR UR36, SR_CTAID.Z ;  /* 0x00000000002479c3 */ /* 0x000ee20000002700 */
[----:B----4-:R-:W-:-:S05]  /*0fc0*/  IADD3 R40, PT, PT, -R40, RZ, RZ ;  /* 0x000000ff28287210 */ /* 0x010fca0007ffe1ff */
[----:B--2---:R-:W-:Y:S01]  /*0fd0*/  IMAD R40, R5, R40, UR6 ;  /* 0x0000000605287e24 */ /* 0x004fe2000f8e0228 */
[----:B-1----:R-:W-:-:S05]  /*0fe0*/  IADD3 R38, PT, PT, -R38, RZ, RZ ;  /* 0x000000ff26267210 */ /* 0x002fca0007ffe1ff */
[----:B---3--:R-:W-:Y:S01]  /*0ff0*/  IMAD R38, R3, R38, UR4 ;  /* 0x0000000403267e24 */ /* 0x008fe2000f8e0226 */
[----:B------:R-:W-:Y:S06]  /*1000*/  @!P0 BRA `(.L_x_16) ;  /* 0x0000000000b88947 */ /* 0x000fec0003800000 */
[----:B------:R-:W1:Y:S01]  /*1010*/  LDC.64 R4, c[0x0][0xb18] ;  /* 0x0002c600ff047b82 */ /* 0x000e620000000a00 */
[----:B------:R-:W-:-:S07]  /*1020*/  ISETP.NE.AND P0, PT, R9, 0x1, PT ;  /* 0x000000010900780c */ /* 0x000fce0003f05270 */
[----:B------:R-:W2:Y:S08]  /*1030*/  LDC R10, c[0x0][0xb0c] ;  /* 0x0002c300ff0a7b82 */ /* 0x000eb00000000800 */
[----:B------:R-:W3:Y:S08]  /*1040*/  LDC R11, c[0x0][0x370] ;  /* 0x0000dc00ff0b7b82 */ /* 0x000ef00000000800 */
[----:B------:R-:W4:Y:S01]  /*1050*/  LDC R12, c[0x0][0x374] ;  /* 0x0000dd00ff0c7b82 */ /* 0x000f220000000800 */
[----:B-1----:R-:W-:-:S07]  /*1060*/  ISETP.NE.AND P1, PT, R4, 0x1, PT ;  /* 0x000000010400780c */ /* 0x002fce0003f25270 */
[----:B------:R-:W3:Y:S01]  /*1070*/  LDC.64 R6, c[0x0][0xb10] ;  /* 0x0002c400ff067b82 */ /* 0x000ee20000000a00 */
[----:B--2---:R-:W-:-:S07]  /*1080*/  ISETP.NE.AND P2, PT, R10, 0x1, PT ;  /* 0x000000010a00780c */ /* 0x004fce0003f45270 */
[----:B------:R-:W1:Y:S08]  /*1090*/  LDC R8, c[0x0][0xb20] ;  /* 0x0002c800ff087b82 */ /* 0x000e700000000800 */
[----:B------:R-:W2:Y:S01]  /*10a0*/  LDC.64 R2, c[0x0][0xb28] ;  /* 0x0002ca00ff027b82 */ /* 0x000ea20000000a00 */
[----:B----4-:R-:W-:-:S04]  /*10b0*/  IMAD.HI.U32 R13, R12, R5, RZ ;  /* 0x000000050c0d7227 */ /* 0x010fc800078e00ff */
[----:B------:R-:W-:-:S04]  /*10c0*/  IMAD.HI.U32 R5, R39, R5, RZ ;  /* 0x0000000527057227 */ /* 0x000fc800078e00ff */
[----:B---3--:R-:W-:-:S04]  /*10d0*/  IMAD.HI.U32 R14, R11, R6, RZ ;  /* 0x000000060b0e7227 */ /* 0x008fc800078e00ff */
[----:B------:R-:W-:Y:S01]  /*10e0*/  IMAD.HI.U32 R16, R41, R6, RZ ;  /* 0x0000000629107227 */ /* 0x000fe200078e00ff */
[-C--:B------:R-:W-:Y:S02]  /*10f0*/  @P2 SHF.R.U32.HI R11, RZ, R7.reuse, R14 ;  /* 0x00000007ff0b2219 */ /* 0x080fe4000001160e */
[-C--:B-1----:R-:W-:Y:S02]  /*1100*/  @P1 SHF.R.U32.HI R12, RZ, R8.reuse, R13 ;  /* 0x00000008ff0c1219 */ /* 0x082fe4000001160d */
[----:B------:R-:W-:Y:S02]  /*1110*/  SHF.R.U32.HI R8, RZ, R8, R5 ;  /* 0x00000008ff087219 */ /* 0x000fe40000011605 */
[----:B------:R-:W-:Y:S02]  /*1120*/  SHF.R.U32.HI R16, RZ, R7, R16 ;  /* 0x00000007ff107219 */ /* 0x000fe40000011610 */
[----:B------:R-:W-:Y:S01]  /*1130*/  SEL R5, R39, R8, !P1 ;  /* 0x0000000827057207 */ /* 0x000fe20004800000 */
[----:B--2---:R-:W-:Y:S01]  /*1140*/  IMAD.HI.U32 R14, R12, R2, RZ ;  /* 0x000000020c0e7227 */ /* 0x004fe200078e00ff */
[----:B------:R-:W-:-:S03]  /*1150*/  SEL R7, R41, R16, !P2 ;  /* 0x0000001029077207 */ /* 0x000fc60005000000 */
[----:B------:R-:W-:Y:S01]  /*1160*/  IMAD.HI.U32 R6, R11, R2, RZ ;  /* 0x000000020b067227 */ /* 0x000fe200078e00ff */
[----:B------:R-:W-:-:S04]  /*1170*/  @P0 SHF.R.U32.HI R12, RZ, R3, R14 ;  /* 0x00000003ff0c0219 */ /* 0x000fc8000001160e */
[----:B------:R-:W-:Y:S01]  /*1180*/  @P0 SHF.R.U32.HI R11, RZ, R3, R6 ;  /* 0x00000003ff0b0219 */ /* 0x000fe20000011606 */
[----:B------:R-:W-:-:S04]  /*1190*/  IMAD R12, R12, R9, RZ ;  /* 0x000000090c0c7224 */ /* 0x000fc800078e02ff */
[----:B------:R-:W-:Y:S01]  /*11a0*/  IMAD R6, R11, R9, RZ ;  /* 0x000000090b067224 */ /* 0x000fe200078e02ff */
[----:B------:R-:W-:-:S04]  /*11b0*/  ISETP.GE.AND P1, PT, R5, R12, PT ;  /* 0x0000000c0500720c */ /* 0x000fc80003f26270 */
[----:B------:R-:W-:Y:S01]  /*11c0*/  ISETP.GE.OR P1, PT, R7, R6, P1 ;  /* 0x000000060700720c */ /* 0x000fe20000f26670 */
[----:B------:R-:W-:-:S05]  /*11d0*/  IMAD.HI.U32 R6, R5, R2, RZ ;  /* 0x0000000205067227 */ /* 0x000fca00078e00ff */
[----:B------:R-:W-:-:S04]  /*11e0*/  SHF.R.U32.HI R6, RZ, R3, R6 ;  /* 0x00000003ff067219 */ /* 0x000fc80000011606 */
[----:B------:R-:W-:-:S03]  /*11f0*/  SEL R6, R5, R6, !P0 ;  /* 0x0000000605067207 */ /* 0x000fc60004000000 */
[----:B------:R-:W-:Y:S01]  /*1200*/  @!P1 IMAD.HI.U32 R8, R7, R2, RZ ;  /* 0x0000000207089227 */ /* 0x000fe200078e00ff */
[----:B------:R-:W-:-:S04]  /*1210*/  IADD3 R2, PT, PT, -R6, RZ, RZ ;  /* 0x000000ff06027210 */ /* 0x000fc80007ffe1ff */
[----:B------:R-:W-:Y:S01]  /*1220*/  @!P1 SHF.R.U32.HI R8, RZ, R3, R8 ;  /* 0x00000003ff089219 */ /* 0x000fe20000011608 */
[----:B------:R-:W-:-:S03]  /*1230*/  IMAD R2, R9, R2, R5 ;  /* 0x0000000209027224 */ /* 0x000fc600078e0205 */
[----:B------:R-:W-:Y:S02]  /*1240*/  @!P1 SEL R3, R7, R8, !P0 ;  /* 0x0000000807039207 */ /* 0x000fe40004000000 */
[----:B------:R-:W-:-:S03]  /*1250*/  IADD3 R8, PT, PT, -R5, RZ, RZ ;  /* 0x000000ff05087210 */ /* 0x000fc60007ffe1ff */
[--C-:B------:R-:W-:Y:S02]  /*1260*/  @!P1 IMAD.IADD R6, R6, 0x1, -R3.reuse ;  /* 0x0000000106069824 */ /* 0x100fe400078e0a03 */
[----:B------:R-:W-:Y:S01]  /*1270*/  @!P1 IMAD R3, R2, R11, R3 ;  /* 0x0000000b02039224 */ /* 0x000fe200078e0203 */
[----:B------:R-:W-:Y:S01]  /*1280*/  IADD3 R2, PT, PT, -R7, RZ, RZ ;  /* 0x000000ff07027210 */ /* 0x000fe20007ffe1ff */
[----:B------:R-:W-:Y:S02]  /*1290*/  @!P1 IMAD R5, R6, R9, R7 ;  /* 0x0000000906059224 */ /* 0x000fe400078e0207 */
[----:B------:R-:W-:Y:S02]  /*12a0*/  IMAD R8, R4, R8, R39 ;  /* 0x0000000804087224 */ /* 0x000fe400078e0227 */
[----:B------:R-:W-:Y:S02]  /*12b0*/  @!P1 IMAD.MOV.U32 R7, RZ, RZ, R3 ;  /* 0x000000ffff079224 */ /* 0x000fe400078e0003 */
[----:B------:R-:W-:-:S02]  /*12c0*/  IMAD R2, R10, R2, R41 ;  /* 0x000000020a027224 */ /* 0x000fc400078e0229 */
[----:B------:R-:W-:Y:S02]  /*12d0*/  IMAD R39, R5, R4, R8 ;  /* 0x0000000405277224 */ /* 0x000fe400078e0208 */
[----:B------:R-:W-:Y:S02]  /*12e0*/  IMAD R41, R7, R10, R2 ;  /* 0x0000000a07297224 */ /* 0x000fe400078e0202 */
.L_x_16:
[----:B------:R-:W1:Y:S01]  /*12f0*/  LDCU UR6, c[0x0][0xb30] ;  /* 0x00016600ff0677ac */ /* 0x000e620008000800 */
[----:B------:R-:W2:Y:S08]  /*1300*/  S2UR UR4, SR_CgaCtaId ;  /* 0x00000000000479c3 */ /* 0x000eb00000008800 */
[----:B------:R-:W3:Y:S01]  /*1310*/  LDC R22, c[0x0][0xb24] ;  /* 0x0002c900ff167b82 */ /* 0x000ee20000000800 */
[----:B-1----:R-:W-:-:S09]  /*1320*/  UISETP.NE.AND UP1, UPT, UR6, 0x1, UPT ;  /* 0x000000010600788c */ /* 0x002fd2000bf25270 */
[----:B--2---:R-:W-:Y:S05]  /*1330*/  BRA.U UP1, `(.L_x_17) ;  /* 0x0000000101407547 */ /* 0x004fea000b800000 */
[----:B------:R-:W1:Y:S08]  /*1340*/  LDC.64 R4, c[0x0][0xb10] ;  /* 0x0002c400ff047b82 */ /* 0x000e700000000a00 */
[----:B------:R-:W2:Y:S08]  /*1350*/  LDC.64 R2, c[0x0][0xb18] ;  /* 0x0002c600ff027b82 */ /* 0x000eb00000000a00 */
[----:B------:R-:W4:Y:S08]  /*1360*/  LDC R6, c[0x0][0xb20] ;  /* 0x0002c800ff067b82 */ /* 0x000f300000000800 */
[----:B------:R-:W3:Y:S01]  /*1370*/  LDC R8, c[0x0][0xb0c] ;  /* 0x0002c300ff087b82 */ /* 0x000ee20000000800 */
[----:B-1----:R-:W-:-:S05]  /*1380*/  IMAD.HI.U32 R4, R41, R4, RZ ;  /* 0x0000000429047227 */ /* 0x002fca00078e00ff */
[----:B------:R-:W-:Y:S01]  /*1390*/  SHF.R.U32.HI R4, RZ, R5, R4 ;  /* 0x00000005ff047219 */ /* 0x000fe20000011604 */
[----:B--2---:R-:W-:Y:S01]  /*13a0*/  IMAD.HI.U32 R3, R39, R3, RZ ;  /* 0x0000000327037227 */ /* 0x004fe200078e00ff */
[----:B------:R-:W-:-:S04]  /*13b0*/  ISETP.NE.AND P0, PT, R2, 0x1, PT ;  /* 0x000000010200780c */ /* 0x000fc80003f05270 */
[----:B----4-:R-:W-:-:S04]  /*13c0*/  SHF.R.U32.HI R6, RZ, R6, R3 ;  /* 0x00000006ff067219 */ /* 0x010fc80000011603 */
[----:B------:R-:W-:Y:S02]  /*13d0*/  SEL R3, R39, R6, !P0 ;  /* 0x0000000627037207 */ /* 0x000fe40004000000 */
[----:B---3--:R-:W-:-:S04]  /*13e0*/  ISETP.NE.AND P1, PT, R8, 0x1, PT ;  /* 0x000000010800780c */ /* 0x008fc80003f25270 */
[----:B------:R-:W-:-:S05]  /*13f0*/  SEL R4, R41, R4, !P1 ;  /* 0x0000000429047207 */ /* 0x000fca0004800000 */
[----:B------:R-:W-:Y:S02]  /*1400*/  IMAD.IADD R5, R3, 0x1, -R4 ;  /* 0x0000000103057824 */ /* 0x000fe400078e0a04 */
[----:B------:R-:W-:Y:S02]  /*1410*/  IMAD.IADD R3, R4, 0x1, -R3 ;  /* 0x0000000104037824 */ /* 0x000fe400078e0a03 */
[----:B------:R-:W-:Y:S02]  /*1420*/  IMAD R41, R5, R8, R41 ;  /* 0x0000000805297224 */ /* 0x000fe400078e0229 */
[----:B------:R-:W-:-:S07]  /*1430*/  IMAD R39, R3, R2, R39 ;  /* 0x0000000203277224 */ /* 0x000fce00078e0227 */
.L_x_17:
[----:B------:R-:W-:Y:S01]  /*1440*/  BAR.SYNC.DEFER_BLOCKING 0x0 ;  /* 0x0000000000007b1d */ /* 0x000fe20000010000 */
[----:B------:R-:W-:Y:S01]  /*1450*/  UISETP.NE.AND UP1, UPT, UR8, 0x2, UPT ;  /* 0x000000020800788c */ /* 0x000fe2000bf25270 */
[----:B------:R-:W-:Y:S02]  /*1460*/  ISETP.NE.OR P5, PT, R0, 0x2, !P5 ;  /* 0x000000020000780c */ /* 0x000fe40006fa5670 */
[----:B------:R-:W-:-:S06]  /*1470*/  LOP3.LUT R2, R52, 0x1f, RZ, 0xc0, !PT ;  /* 0x0000001f34027812 */ /* 0x000fcc00078ec0ff */
[----:B------:R-:W-:Y:S05]  /*1480*/  BRA.U UP1, `(.L_x_18) ;  /* 0x0000001501d87547 */ /* 0x000fea000b800000 */
[----:B------:R-:W1:Y:S01]  /*1490*/  LDCU UR14, c[0x0][0x38c] ;  /* 0x00007180ff0e77ac */ /* 0x000e620008000800 */
[----:B------:R-:W2:Y:S01]  /*14a0*/  LDC R9, c[0x0][0x370] ;  /* 0x0000dc00ff097b82 */ /* 0x000ea20000000800 */
[----:B------:R-:W-:Y:S01]  /*14b0*/  PLOP3.LUT P1, PT, PT, PT, UP2, 0x80, 0x8 ;  /* 0x000000000008781c */ /* 0x000fe20003f2f028 */
[----:B------:R-:W-:Y:S01]  /*14c0*/  HFMA2 R12, -RZ, RZ, 0, 0 ;  /* 0x00000000ff0c7431 */ /* 0x000fe200000001ff */
[----:B------:R-:W-:Y:S01]  /*14d0*/  ISETP.EQ.OR P4, PT, R2, RZ, P5 ;  /* 0x000000ff0200720c */ /* 0x000fe20002f82670 */
[----:B------:R-:W-:Y:S01]  /*14e0*/  IMAD.MOV.U32 R15, RZ, RZ, 0x1 ;  /* 0x00000001ff0f7424 */ /* 0x000fe200078e00ff */
[----:B------:R-:W-:Y:S01]  /*14f0*/  PLOP3.LUT P1, PT, P1, PT, PT, 0x8, 0x80 ;  /* 0x000000000080781c */ /* 0x000fe20000f2e170 */
[----:B------:R-:W-:Y:S01]  /*1500*/  IMAD.MOV.U32 R14, RZ, RZ, RZ ;  /* 0x000000ffff0e7224 */ /* 0x000fe200078e00ff */
[----:B------:R-:W-:Y:S01]  /*1510*/  MOV R8, 0x1 ;  /* 0x0000000100087802 */ /* 0x000fe20000000f00 */
[----:B------:R-:W4:Y:S01]  /*1520*/  LDC R0, c[0x0][0x374] ;  /* 0x0000dd00ff007b82 */ /* 0x000f220000000800 */
[----:B------:R-:W-:Y:S01]  /*1530*/  IMAD.MOV.U32 R10, RZ, RZ, RZ ;  /* 0x000000ffff0a7224 */ /* 0x000fe200078e00ff */
[----:B------:R-:W2:Y:S01]  /*1540*/  LDCU.64 UR22, c[0x0][0x348] ;  /* 0x00006900ff1677ac */ /* 0x000ea20008000a00 */
[----:B------:R-:W-:Y:S01]  /*1550*/  UMOV UR7, URZ ;  /* 0x000000ff00077c82 */ /* 0x000fe20008000000 */
[----:B-1----:R-:W-:-:S04]  /*1560*/  UIADD3 UR6, UPT, UPT, UR14, 0x7f, URZ ;  /* 0x0000007f0e067890 */ /* 0x002fc8000fffe0ff */
[----:B------:R-:W-:-:S04]  /*1570*/  USHF.R.S32.HI UR5, URZ, 0x1f, UR6 ;  /* 0x0000001fff057899 */ /* 0x000fc80008011406 */
[----:B------:R-:W-:-:S04]  /*1580*/  ULEA.HI UR5, UR5, UR6, URZ, 0x7 ;  /* 0x0000000605057291 */ /* 0x000fc8000f8f38ff */
[----:B------:R-:W-:Y:S02]  /*1590*/  USHF.R.S32.HI UR21, URZ, 0x7, UR5 ;  /* 0x00000007ff157899 */ /* 0x000fe40008011405 */
[----:B------:R-:W-:Y:S02]  /*15a0*/  UIADD3 UR5, UPT, UPT, UR14, -0x1, URZ ;  /* 0xffffffff0e057890 */ /* 0x000fe4000fffe0ff */
[----:B------:R-:W-:Y:S02]  /*15b0*/  UISETP.LT.U32.AND UP0, UPT, UR21, 0xc, UPT ;  /* 0x0000000c1500788c */ /* 0x000fe4000bf01070 */
[----:B------:R-:W-:Y:S02]  /*15c0*/  UISETP.GE.U32.AND UP1, UPT, UR5, -0xff, UPT ;  /* 0xffffff010500788c */ /* 0x000fe4000bf26070 */
[----:B------:R-:W-:Y:S02]  /*15d0*/  USEL UR15, UR21, 0xc, UP0 ;  /* 0x0000000c150f7887 */ /* 0x000fe40008000000 */
[----:B------:R-:W-:-:S02]  /*15e0*/  UIADD3 UR14, UPT, UPT, UR14, 0xfe, URZ ;  /* 0x000000fe0e0e7890 */ /* 0x000fc4000fffe0ff */
[----:B------:R-:W-:Y:S02]  /*15f0*/  UIADD3 UR6, UPT, UPT, UR15, -0x1, URZ ;  /* 0xffffffff0f067890 */ /* 0x000fe4000fffe0ff */
[----:B------:R-:W-:-:S03]  /*1600*/  UIADD3 UR13, UPT, UPT, UR21, -UR15, URZ ;  /* 0x8000000f150d7290 */ /* 0x000fc6000fffe0ff */
[----:B------:R-:W-:-:S04]  /*1610*/  @UP1 UIADD3 UR6, UPT, UPT, UR15, URZ, URZ ;  /* 0x000000ff0f061290 */ /* 0x000fc8000fffe0ff */
[----:B--2---:R-:W-:-:S12]  /*1620*/  UIADD3 UR6, UPT, UPT, UR6, 0x1, URZ ;  /* 0x0000000106067890 */ /* 0x004fd8000fffe0ff */
.L_x_36:
[----:B------:R-:W-:Y:S01]  /*1630*/  UISETP.NE.AND UP0, UPT, UR4, URZ, UPT ;  /* 0x000000ff0400728c */ /* 0x000fe2000bf05270 */
[----:B------:R-:W1:Y:S08]  /*1640*/  S2UR UR4, SR_CgaCtaId ;  /* 0x00000000000479c3 */ /* 0x000e700000008800 */
[----:B------:R-:W-:Y:S05]  /*1650*/  BRA.U UP0, `(.L_x_19) ;  /* 0x0000000100347547 */ /* 0x000fea000b800000 */
[----:B------:R-:W2:Y:S01]  /*1660*/  S2R R2, SR_CgaCtaId ;  /* 0x0000000000027919 */ /* 0x000ea20000008800 */
[----:B------:R-:W-:-:S04]  /*1670*/  MOV R3, 0x400 ;  /* 0x0000040000037802 */ /* 0x000fc80000000f00 */
[----:B--2---:R-:W-:Y:S02]  /*1680*/  LEA R3, R2, R3, 0x18 ;  /* 0x0000000302037211 */ /* 0x004fe400078ec0ff */
[----:B------:R-:W-:-:S03]  /*1690*/  SHF.L.U32 R2, R8, 0x1f, RZ ;  /* 0x0000001f08027819 */ /* 0x000fc600000006ff */
[----:B------:R-:W-:-:S04]  /*16a0*/  IMAD R3, R10, 0x8, R3 ;  /* 0x000000080a037824 */ /* 0x000fc800078e0203 */
[----:B------:R-:W2:Y:S02]  /*16b0*/  SYNCS.PHASECHK.TRANS64.TRYWAIT P0, [R3+URZ+0x160], R2 ;  /* 0x00016002030075a7 */ /* 0x000ea400080011ff */
[----:B--2---:R-:W-:Y:S05]  /*16c0*/  @!P0 BRA `(.L_x_20) ;  /* 0x0000004c002c8947 */ /* 0x004fea0003800000 */
.L_x_106:
[----:B------:R-:W-:Y:S01]  /*16d0*/  VIADD R10, R10, 0x1 ;  /* 0x000000010a0a7836 */ /* 0x000fe20000000000 */
[----:B------:R2:W-:Y:S04]  /*16e0*/  SYNCS.ARRIVE.TRANS64.A1T0 RZ, [R3+URZ+0x150], RZ ;  /* 0x000150ff03ff79a7 */ /* 0x0005e800081000ff */
[----:B------:R-:W-:-:S04]  /*16f0*/  ISETP.NE.AND P0, PT, R10, 0x2, PT ;  /* 0x000000020a00780c */ /* 0x000fc80003f05270 */
[----:B------:R-:W-:Y:S02]  /*1700*/  SEL R10, R10, RZ, P0 ;  /* 0x000000ff0a0a7207 */ /* 0x000fe40000000000 */
[----:B--2---:R-:W-:-:S04]  /*1710*/  SEL R3, RZ, 0x1, P0 ;  /* 0x00000001ff037807 */ /* 0x004fc80000000000 */
[----:B------:R-:W-:-:S07]  /*1720*/  LOP3.LUT R8, R8, R3, RZ, 0x3c, !PT ;  /* 0x0000000308087212 */ /* 0x000fce00078e3cff */
.L_x_19:
[----:B------:R-:W-:Y:S01]  /*1730*/  UMOV UR5, 0x400 ;  /* 0x0000040000057882 */ /* 0x000fe20000000000 */
[----:B------:R-:W-:Y:S01]  /*1740*/  SHF.L.U32 R2, R15, 0x1f, RZ ;  /* 0x0000001f0f027819 */ /* 0x000fe200000006ff */
[----:B-1----:R-:W-:Y:S01]  /*1750*/  ULEA UR5, UR4, UR5, 0x18 ;  /* 0x0000000504057291 */ /* 0x002fe2000f8ec0ff */
[----:B------:R-:W-:Y:S01]  /*1760*/  R2UR UR35, R41 ;  /* 0x00000000292372ca */ /* 0x000fe200000e0000 */
[----:B------:R-:W-:Y:S01]  /*1770*/  UISETP.GE.U32.AND UP0, UPT, UR14, 0xff, UPT ;  /* 0x000000ff0e00788c */ /* 0x000fe2000bf06070 */
[----:B------:R-:W-:Y:S01]  /*1780*/  R2UR UR19, R39 ;  /* 0x00000000271372ca */ /* 0x000fe200000e0000 */
[----:B------:R-:W-:Y:S01]  /*1790*/  ULEA UR8, UR7, UR5, 0x3 ;  /* 0x0000000507087291 */ /* 0x000fe2000f8e18ff */
[----:B------:R-:W-:-:S08]  /*17a0*/  UMOV UR30, URZ ;  /* 0x000000ff001e7c82 */ /* 0x000fd00008000000 */
[----:B------:R1:W2:Y:S01]  /*17b0*/  SYNCS.PHASECHK.TRANS64.TRYWAIT P0, [UR8+0x60], R2 ;  /* 0x00006002ff0075a7 */ /* 0x0002a20008001108 */
[----:B------:R-:W-:Y:S02]  /*17c0*/  USHF.L.U32 UR35, UR35, 0x6, URZ ;  /* 0x0000000623237899 */ /* 0x000fe400080006ff */
[----:B------:R-:W-:Y:S01]  /*17d0*/  USHF.L.U32 UR19, UR19, 0x3, URZ ;  /* 0x0000000313137899 */ /* 0x000fe200080006ff */
[----:B------:R-:W-:Y:S11]  /*17e0*/  BRA.U !UP0, `(.L_x_21) ;  /* 0x0000000108d87547 */ /* 0x000ff6000b800000 */
[----:B------:R-:W-:Y:S01]  /*17f0*/  UMOV UR29, URZ ;  /* 0x000000ff001d7c82 */ /* 0x000fe20008000000 */
[----:B------:R-:W-:-:S05]  /*1800*/  UMOV UR31, UR7 ;  /* 0x00000007001f7c82 */ /* 0x000fca0008000000 */
.L_x_26:
[----:B-1----:R-:W-:Y:S01]  /*1810*/  ULEA UR33, UR31, UR5, 0x3 ;  /* 0x000000051f217291 */ /* 0x002fe2000f8e18ff */
[----:B--2---:R-:W-:Y:S01]  /*1820*/  @!P5 MOV R3, 0x4800 ;  /* 0x000048000003d802 */ /* 0x004fe20000000f00 */
[----:B--2---:R-:W-:Y:S10]  /*1830*/  @P0 BRA `(.L_x_22) ;  /* 0x00000000000c0947 */ /* 0x004ff40003800000 */
[----:B------:R-:W-:-:S04]  /*1840*/  SHF.L.U32 R5, R15, 0x1f, RZ ;  /* 0x0000001f0f057819 */ /* 0x000fc800000006ff */
[----:B------:R-:W2:Y:S02]  /*1850*/  SYNCS.PHASECHK.TRANS64.TRYWAIT P0, [UR33+0x60], R5 ;  /* 0x00006005ff0075a7 */ /* 0x000ea40008001121 */
[----:B--2---:R-:W-:Y:S05]  /*1860*/  @!P0 BRA `(.L_x_23) ;  /* 0x0000004800d88947 */ /* 0x004fea0003800000 */
.L_x_22:
[----:B------:R2:W-:Y:S01]  /*1870*/  @!P5 SYNCS.ARRIVE.TRANS64 RZ, [UR33], R3 ;  /* 0x00000003ffffd9a7 */ /* 0x0005e20008000021 */
[----:B------:R-:W-:Y:S04]  /*1880*/  BSSY.RECONVERGENT B0, `(.L_x_24) ;  /* 0x0000003000007945 */ /* 0x000fe80003800200 */
[----:B------:R-:W-:Y:S05]  /*1890*/  @P4 BRA `(.L_x_25) ;  /* 0x0000000000044947 */ /* 0x000fea0003800000 */
[----:B------:R-:W-:Y:S05]  /*18a0*/  BPT.TRAP 0x1 ;  /* 0x000000040000795c */ /* 0x000fea0000300000 */
.L_x_25:
[----:B------:R-:W-:Y:S05]  /*18b0*/  BSYNC.RECONVERGENT B0 ;  /* 0x0000000000007941 */ /* 0x000fea0003800200 */
.L_x_24:
[----:B------:R-:W-:Y:S02]  /*18c0*/  UIADD3 UR7, UPT, UPT, UR31, 0x1, URZ ;  /* 0x000000011f077890 */ /* 0x000fe4000fffe0ff */
[----:B------:R-:W-:Y:S02]  /*18d0*/  ULEA UR24, UR31, UR5, 0xe ;  /* 0x000000051f187291 */ /* 0x000fe4000f8e70ff */
[----:B------:R-:W-:Y:S02]  /*18e0*/  UISETP.NE.AND UP0, UPT, UR7, 0xc, UPT ;  /* 0x0000000c0700788c */ /* 0x000fe4000bf05270 */
[----:B------:R-:W-:Y:S02]  /*18f0*/  UIADD3 UR42, UP1, UPT, UR22, 0x80, URZ ;  /* 0x00000080162a7890 */ /* 0x000fe4000ff3e0ff */
[----:B------:R-:W-:Y:S02]  /*1900*/  USEL UR9, URZ, 0x1, UP0 ;  /* 0x00000001ff097887 */ /* 0x000fe40008000000 */
[----:B------:R-:W-:-:S02]  /*1910*/  USEL UR7, UR7, URZ, UP0 ;  /* 0x000000ff07077287 */ /* 0x000fc40008000000 */
[----:B------:R-:W-:Y:S02]  /*1920*/  USHF.L.U32 UR34, UR29, 0x7, URZ ;  /* 0x000000071d227899 */ /* 0x000fe400080006ff */
[----:B------:R-:W-:Y:S01]  /*1930*/  ULEA UR8, UR7, UR5, 0x3 ;  /* 0x0000000507087291 */ /* 0x000fe2000f8e18ff */
[----:B------:R-:W-:Y:S01]  /*1940*/  LOP3.LUT R15, R15, UR9, RZ, 0x3c, !PT ;  /* 0x000000090f0f7c12 */ /* 0x000fe2000f8e3cff */
[----:B------:R-:W-:Y:S02]  /*1950*/  UIADD3 UR40, UP0, UPT, UR22, 0x180, URZ ;  /* 0x0000018016287890 */ /* 0x000fe4000ff1e0ff */
[----:B------:R-:W-:Y:S01]  /*1960*/  UIADD3.X UR43, UPT, UPT, URZ, UR23, URZ, UP1, !UPT ;  /* 0x00000017ff2b7290 */ /* 0x000fe20008ffe4ff */
[----:B-1----:R-:W-:Y:S01]  /*1970*/  SHF.L.U32 R2, R15, 0x1f, RZ ;  /* 0x0000001f0f027819 */ /* 0x002fe200000006ff */
[----:B------:R-:W-:Y:S02]  /*1980*/  UIADD3 UR32, UPT, UPT, UR24, 0xa80, URZ ;  /* 0x00000a8018207890 */ /* 0x000fe4000fffe0ff */
[----:B------:R-:W-:Y:S01]  /*1990*/  UIADD3 UR26, UPT, UPT, UR34, 0x40, URZ ;  /* 0x00000040221a7890 */ /* 0x000fe2000fffe0ff */
[----:B------:R1:W1:Y:S01]  /*19a0*/  SYNCS.PHASECHK.TRANS64.TRYWAIT P0, [UR8+0x60], R2 ;  /* 0x00006002ff0075a7 */ /* 0x0002620008001108 */
[----:B------:R-:W-:-:S02]  /*19b0*/  ULEA UR8, UR31, UR5, 0xb ;  /* 0x000000051f087291 */ /* 0x000fc4000f8e58ff */
[----:B------:R-:W-:Y:S02]  /*19c0*/  UIADD3 UR24, UPT, UPT, UR24, 0x2a80, URZ ;  /* 0x00002a8018187890 */ /* 0x000fe4000fffe0ff */
[----:B------:R-:W-:Y:S02]  /*19d0*/  UIADD3.X UR41, UPT, UPT, URZ, UR23, URZ, UP0, !UPT ;  /* 0x00000017ff297290 */ /* 0x000fe400087fe4ff */
[----:B------:R-:W-:Y:S02]  /*19e0*/  UIADD3 UR16, UPT, UPT, UR8, 0x30a80, URZ ;  /* 0x00030a8008107890 */ /* 0x000fe4000fffe0ff */
[----:B------:R-:W-:Y:S01]  /*19f0*/  UIADD3 UR8, UPT, UPT, UR8, 0x30e80, URZ ;  /* 0x00030e8008087890 */ /* 0x000fe2000fffe0ff */
[----:B------:R-:W-:Y:S01]  /*1a00*/  UMOV UR38, 0x0 ;  /* 0x0000000000267882 */ /* 0x000fe20000000000 */
[----:B------:R-:W-:Y:S01]  /*1a10*/  UMOV UR39, 0x10000000 ;  /* 0x1000000000277882 */ /* 0x000fe20000000000 */
[----:B------:R-:W-:Y:S01]  /*1a20*/  UMOV UR25, UR33 ;  /* 0x0000002100197c82 */ /* 0x000fe20008000000 */
[----:B------:R-:W-:Y:S01]  /*1a30*/  UMOV UR27, UR35 ;  /* 0x00000023001b7c82 */ /* 0x000fe20008000000 */
[----:B------:R-:W-:Y:S01]  /*1a40*/  UMOV UR28, UR36 ;  /* 0x00000024001c7c82 */ /* 0x000fe20008000000 */
[----:B------:R-:W-:Y:S01]  /*1a50*/  UMOV UR17, UR33 ;  /* 0x0000002100117c82 */ /* 0x000fe20008000000 */
[----:B------:R-:W-:Y:S01]  /*1a60*/  UMOV UR20, UR36 ;  /* 0x0000002400147c82 */ /* 0x000fe20008000000 */
[----:B------:R-:W-:Y:S01]  /*1a70*/  UMOV UR18, UR34 ;  /* 0x0000002200127c82 */ /* 0x000fe20008000000 */
[----:B------:R1:W-:Y:S01]  /*1a80*/  UTMALDG.3D [UR32], [UR42], desc[UR38] ;  /* 0x000026202a0075b4 */ /* 0x0003e20008011000 */
[----:B------:R-:W-:Y:S01]  /*1a90*/  UMOV UR11, UR19 ;  /* 0x00000013000b7c82 */ /* 0x000fe20008000000 */
[----:B------:R-:W-:Y:S01]  /*1aa0*/  UMOV UR12, UR36 ;  /* 0x00000024000c7c82 */ /* 0x000fe20008000000 */
[----:B------:R-:W-:Y:S01]  /*1ab0*/  UMOV UR9, UR33 ;  /* 0x0000002100097c82 */ /* 0x000fe20008000000 */
[----:B------:R-:W-:Y:S01]  /*1ac0*/  UMOV UR10, UR26 ;  /* 0x0000001a000a7c82 */ /* 0x000fe20008000000 */
[----:B------:R-:W-:Y:S01]  /*1ad0*/  UIADD3 UR29, UPT, UPT, UR29, 0x1, URZ ;  /* 0x000000011d1d7890 */ /* 0x000fe2000fffe0ff */
[----:B------:R-:W-:Y:S01]  /*1ae0*/  UMOV UR30, UR6 ;  /* 0x00000006001e7c82 */ /* 0x000fe20008000000 */
[----:B------:R1:W-:Y:S02]  /*1af0*/  UTMALDG.3D [UR24], [UR42], desc[UR38] ;  /* 0x000026182a0075b4 */ /* 0x0003e40008011000 */
[----:B------:R-:W-:Y:S01]  /*1b00*/  UISETP.NE.AND UP0, UPT, UR29, UR6, UPT ;  /* 0x000000061d00728c */ /* 0x000fe2000bf05270 */
[----:B------:R-:W-:Y:S01]  /*1b10*/  UMOV UR31, UR7 ;  /* 0x00000007001f7c82 */ /* 0x000fe20008000000 */
[----:B------:R1:W-:Y:S01]  /*1b20*/  UTMALDG.3D [UR16], [UR40], desc[UR38] ;  /* 0x00002610280075b4 */ /* 0x0003e20008011000 */
[----:B------:R1:W-:Y:S06]  /*1b30*/  UTMALDG.3D [UR8], [UR40], desc[UR38] ;  /* 0x00002608280075b4 */ /* 0x0003ec0008011000 */
[----:B------:R-:W-:Y:S05]  /*1b40*/  BRA.U UP0, `(.L_x_26) ;  /* 0xfffffffd00307547 */ /* 0x000fea000b83ffff */
.L_x_21:
[----:B-1----:R-:W-:Y:S01]  /*1b50*/  ULEA UR8, UR7, UR5, 0x3 ;  /* 0x0000000507087291 */ /* 0x002fe2000f8e18ff */
[----:B------:R-:W-:Y:S01]  /*1b60*/  SHF.L.U32 R2, R15, 0x1f, RZ ;  /* 0x0000001f0f027819 */ /* 0x000fe200000006ff */
[----:B------:R-:W-:Y:S01]  /*1b70*/  @!P1 SYNCS.ARRIVE.TRANS64.A1T0 RZ, [UR5+0xe8], RZ ;  /* 0x0000e8ffffff99a7 */ /* 0x000fe20008100005 */
[----:B------:R-:W-:-:S06]  /*1b80*/  UISETP.GT.AND UP0, UPT, UR21, UR15, UPT ;  /* 0x0000000f1500728c */ /* 0x000fcc000bf04270 */
[----:B--2---:R1:W2:Y:S03]  /*1b90*/  SYNCS.PHASECHK.TRANS64.TRYWAIT P0, [UR8+0x60], R2 ;  /* 0x00006002ff0075a7 */ /* 0x0042a60008001108 */
[----:B------:R-:W-:Y:S05]  /*1ba0*/  BRA.U !UP0, `(.L_x_27) ;  /* 0x0000000108d47547 */ /* 0x000fea000b800000 */
[----:B------:R-:W-:Y:S01]  /*1bb0*/  UIADD3 UR29, UPT, UPT, UR13, UR30, URZ ;  /* 0x0000001e0d1d7290 */ /* 0x000fe2000fffe0ff */
[----:B------:R-:W-:-:S11]  /*1bc0*/  UMOV UR31, UR7 ;  /* 0x00000007001f7c82 */ /* 0x000fd60008000000 */
.L_x_32:
[----:B-1----:R-:W-:Y:S01]  /*1bd0*/  ULEA UR33, UR31, UR5, 0x3 ;  /* 0x000000051f217291 */ /* 0x002fe2000f8e18ff */
[----:B--2---:R-:W-:Y:S01]  /*1be0*/  @!P5 MOV R3, 0x4800 ;  /* 0x000048000003d802 */ /* 0x004fe20000000f00 */
[----:B--2---:R-:W-:Y:S10]  /*1bf0*/  @P0 BRA `(.L_x_28) ;  /* 0x00000000000c0947 */ /* 0x004ff40003800000 */
[----:B------:R-:W-:-:S04]  /*1c00*/  SHF.L.U32 R5, R15, 0x1f, RZ ;  /* 0x0000001f0f057819 */ /* 0x000fc800000006ff */
[----:B------:R-:W2:Y:S02]  /*1c10*/  SYNCS.PHASECHK.TRANS64.TRYWAIT P0, [UR33+0x60], R5 ;  /* 0x00006005ff0075a7 */ /* 0x000ea40008001121 */
[----:B--2---:R-:W-:Y:S05]  /*1c20*/  @!P0 BRA `(.L_x_29) ;  /* 0x0000004800008947 */ /* 0x004fea0003800000 */
.L_x_28:
[----:B------:R2:W-:Y:S01]  /*1c30*/  @!P5 SYNCS.ARRIVE.TRANS64 RZ, [UR33], R3 ;  /* 0x00000003ffffd9a7 */ /* 0x0005e20008000021 */
[----:B------:R-:W-:Y:S04]  /*1c40*/  BSSY.RECONVERGENT B0, `(.L_x_30) ;  /* 0x0000003000007945 */ /* 0x000fe80003800200 */
[----:B------:R-:W-:Y:S05]  /*1c50*/  @P4 BRA `(.L_x_31) ;  /* 0x0000000000044947 */ /* 0x000fea0003800000 */
[----:B------:R-:W-:Y:S05]  /*1c60*/  BPT.TRAP 0x1 ;  /* 0x000000040000795c */ /* 0x000fea0000300000 */
.L_x_31:
[----:B------:R-:W-:Y:S05]  /*1c70*/  BSYNC.RECONVERGENT B0 ;  /* 0x0000000000007941 */ /* 0x000fea0003800200 */
.L_x_30:
        /* <DEDUP_REMOVED lines=32> */
[----:B------:R-:W-:Y:S01]  /*1e80*/  UMOV UR10, UR26 ;  /* 0x0000001a000a7c82 */ /* 0x000fe20008000000 */
[----:B------:R-:W-:Y:S01]  /*1e90*/  UIADD3 UR30, UPT, UPT, UR30, 0x1, URZ ;  /* 0x000000011e1e7890 */ /* 0x000fe2000fffe0ff */
[----:B------:R1:W-:Y:S01]  /*1ea0*/  UTMALDG.3D [UR24], [UR42], desc[UR38] ;  /* 0x000026182a0075b4 */ /* 0x0003e20008011000 */
[----:B------:R-:W-:-:S02]  /*1eb0*/  UMOV UR31, UR7 ;  /* 0x00000007001f7c82 */ /* 0x000fc40008000000 */
[----:B------:R-:W-:Y:S01]  /*1ec0*/  UISETP.NE.AND UP0, UPT, UR30, UR29, UPT ;  /* 0x0000001d1e00728c */ /* 0x000fe2000bf05270 */
[----:B------:R1:W-:Y:S01]  /*1ed0*/  UTMALDG.3D [UR16], [UR40], desc[UR38] ;  /* 0x00002610280075b4 */ /* 0x0003e20008011000 */
[----:B------:R1:W-:Y:S07]  /*1ee0*/  UTMALDG.3D [UR8], [UR40], desc[UR38] ;  /* 0x00002608280075b4 */ /* 0x0003ee0008011000 */
[----:B------:R-:W-:Y:S05]  /*1ef0*/  BRA.U UP0, `(.L_x_32) ;  /* 0xfffffffd00347547 */ /* 0x000fea000b83ffff */
.L_x_27:
[----:B-1----:R-:W-:Y:S01]  /*1f00*/  LEA R2, R14, UR5, 0x3 ;  /* 0x000000050e027c11 */ /* 0x002fe2000f8e18ff */
[----:B------:R-:W-:Y:S01]  /*1f10*/  NOP ;  /* 0x0000000000007918 */ /* 0x000fe20000000000 */
[----:B--2---:R-:W-:Y:S02]  /*1f20*/  SHF.L.U32 R3, R12, 0x1f, RZ ;  /* 0x0000001f0c037819 */ /* 0x004fe400000006ff */
[----:B------:R-:W-:Y:S02]  /*1f30*/  LEA R4, R14, UR5, 0x4 ;  /* 0x000000050e047c11 */ /* 0x000fe4000f8e20ff */
[----:B------:R-:W1:Y:S02]  /*1f40*/  SYNCS.PHASECHK.TRANS64.TRYWAIT P0, [R2+URZ+0xf0], R3 ;  /* 0x0000f003020075a7 */ /* 0x000e6400080011ff */
[----:B-1----:R-:W-:Y:S05]  /*1f50*/  @!P0 BRA `(.L_x_33) ;  /* 0x00000044004c8947 */ /* 0x002fea0003800000 */
.L_x_109:
[----:B------:R-:W2:Y:S01]  /*1f60*/  LDS.128 R4, [R4+0x180] ;  /* 0x0001800004047984 */ /* 0x000ea20000000c00 */
[----:B---3--:R-:W-:Y:S01]  /*1f70*/  ISETP.GE.AND P0, PT, R22, 0x1, PT ;  /* 0x000000011600780c */ /* 0x008fe20003f06270 */
[----:B-1----:R-:W-:Y:S01]  /*1f80*/  VIADD R2, R2, 0x100 ;  /* 0x0000010002027836 */ /* 0x002fe20000000000 */
[----:B------:R-:W-:Y:S01]  /*1f90*/  @!PT LDS RZ, [RZ] ;  /* 0x00000000fffff984 */ /* 0x000fe20000000800 */
[----:B------:R-:W-:Y:S01]  /*1fa0*/  @!PT LDS RZ, [RZ] ;  /* 0x00000000fffff984 */ /* 0x000fe20000000800 */
[----:B------:R-:W-:Y:S01]  /*1fb0*/  @!PT LDS RZ, [RZ] ;  /* 0x00000000fffff984 */ /* 0x000fe20000000800 */
[----:B------:R-:W-:Y:S01]  /*1fc0*/  @!PT LDS RZ, [RZ] ;  /* 0x00000000fffff984 */ /* 0x000fe20000000800 */
[----:B------:R1:W-:Y:S06]  /*1fd0*/  MEMBAR.ALL.CTA ;  /* 0x0000000000007992 */ /* 0x0003ec0000008000 */
[----:B-1----:R-:W1:Y:S01]  /*1fe0*/  FENCE.VIEW.ASYNC.S ;  /* 0x00000000000073c6 */ /* 0x002e620000000000 */
[----:B------:R-:W-:-:S04]  /*1ff0*/  PRMT R2, RZ, 0x654, R2 ;  /* 0x00000654ff027816 */ /* 0x000fc80000000002 */
[----:B-1----:R1:W-:Y:S01]  /*2000*/  SYNCS.ARRIVE.TRANS64.RED.A1T0 RZ, [R2+URZ], RZ ;  /* 0x000000ff02ff79a7 */ /* 0x0023e200081004ff */
[----:B--2---:R-:W-:-:S13]  /*2010*/  LOP3.LUT P2, RZ, R6, 0x1, RZ, 0xc0, !PT ;  /* 0x0000000106ff7812 */ /* 0x004fda000784c0ff */
[----:B------:R-:W-:Y:S01]  /*2020*/  @P2 SHF.R.U32.HI R3, RZ, 0x10, R5 ;  /* 0x00000010ff032819 */ /* 0x000fe20000011605 */
[----:B------:R-:W-:Y:S01]  /*2030*/  VOTEU.ANY UP0, P2 ;  /* 0x0000000000ff7886 */ /* 0x000fe20001000100 */
[----:B------:R-:W-:Y:S02]  /*2040*/  @P2 MOV R13, R4 ;  /* 0x00000004000d2202 */ /* 0x000fe40000000f00 */
[----:B------:R-:W-:Y:S02]  /*2050*/  @P2 R2UR.BROADCAST UR8, R3 ;  /* 0x00000000030822ca */ /* 0x000fe400008e0000 */
[----:B------:R-:W-:-:S11]  /*2060*/  @P2 LOP3.LUT R11, R5, 0xffff, RZ, 0xc0, !PT ;  /* 0x0000ffff050b2812 */ /* 0x000fd600078ec0ff */
[----:B------:R-:W-:Y:S01]  /*2070*/  @UP0 UMOV UR36, UR8 ;  /* 0x0000000800240c82 */ /* 0x000fe20008000000 */
[----:B-1----:R-:W-:Y:S05]  /*2080*/  @!P0 BRA `(.L_x_34) ;  /* 0x0000000000b88947 */ /* 0x002fea0003800000 */
[----:B------:R-:W4:Y:S01]  /*2090*/  LDC.64 R4, c[0x0][0xb18] ;  /* 0x0002c600ff047b82 */ /* 0x000f220000000a00 */
[----:B------:R-:W-:-:S07]  /*20a0*/  ISETP.NE.AND P3, PT, R22, 0x1, PT ;  /* 0x000000011600780c */ /* 0x000fce0003f65270 */
[----:B------:R-:W1:Y:S08]  /*20b0*/  LDC.64 R6, c[0x0][0xb10] ;  /* 0x0002c400ff067b82 */ /* 0x000e700000000a00 */
[----:B------:R-:W2:Y:S08]  /*20c0*/  LDC R16, c[0x0][0xb20] ;  /* 0x0002c800ff107b82 */ /* 0x000eb00000000800 */
[----:B------:R-:W3:Y:S01]  /*20d0*/  LDC R18, c[0x0][0xb0c] ;  /* 0x0002c300ff127b82 */ /* 0x000ee20000000800 */
[----:B----4-:R-:W-:Y:S01]  /*20e0*/  IMAD.HI.U32 R17, R0, R5, RZ ;  /* 0x0000000500117227 */ /* 0x010fe200078e00ff */
[----:B------:R-:W-:-:S03]  /*20f0*/  ISETP.NE.AND P0, PT, R4, 0x1, PT ;  /* 0x000000010400780c */ /* 0x000fc60003f05270 */
[----:B------:R-:W-:-:S03]  /*2100*/  IMAD.HI.U32 R5, R11, R5, RZ ;  /* 0x000000050b057227 */ /* 0x000fc600078e00ff */
[----:B------:R-:W4:Y:S01]  /*2110*/  LDC.64 R2, c[0x0][0xb28] ;  /* 0x0002ca00ff027b82 */ /* 0x000f220000000a00 */
[----:B-1----:R-:W-:-:S04]  /*2120*/  IMAD.HI.U32 R20, R9, R6, RZ ;  /* 0x0000000609147227 */ /* 0x002fc800078e00ff */
[----:B------:R-:W-:Y:S01]  /*2130*/  IMAD.HI.U32 R24, R13, R6, RZ ;  /* 0x000000060d187227 */ /* 0x000fe200078e00ff */
[----:B------:R-:W-:Y:S02]  /*2140*/  SHF.R.U32.HI R20, RZ, R7, R20 ;  /* 0x00000007ff147219 */ /* 0x000fe40000011614 */
[-C--:B--2---:R-:W-:Y:S02]  /*2150*/  SHF.R.U32.HI R17, RZ, R16.reuse, R17 ;  /* 0x00000010ff117219 */ /* 0x084fe40000011611 */
[----:B------:R-:W-:Y:S02]  /*2160*/  SHF.R.U32.HI R16, RZ, R16, R5 ;  /* 0x00000010ff107219 */ /* 0x000fe40000011605 */
[----:B------:R-:W-:Y:S02]  /*2170*/  SEL R17, R0, R17, !P0 ;  /* 0x0000001100117207 */ /* 0x000fe40004000000 */
[----:B------:R-:W-:Y:S02]  /*2180*/  SHF.R.U32.HI R24, RZ, R7, R24 ;  /* 0x00000007ff187219 */ /* 0x000fe40000011618 */
[----:B---3--:R-:W-:-:S02]  /*2190*/  ISETP.NE.AND P1, PT, R18, 0x1, PT ;  /* 0x000000011200780c */ /* 0x008fc40003f25270 */
[----:B------:R-:W-:Y:S02]  /*21a0*/  SEL R5, R11, R16, !P0 ;  /* 0x000000100b057207 */ /* 0x000fe40004000000 */
[----:B------:R-:W-:Y:S02]  /*21b0*/  SEL R19, R9, R20, !P1 ;  /* 0x0000001409137207 */ /* 0x000fe40004800000 */
[----:B------:R-:W-:Y:S01]  /*21c0*/  SEL R7, R13, R24, !P1 ;  /* 0x000000180d077207 */ /* 0x000fe20004800000 */
[----:B----4-:R-:W-:-:S04]  /*21d0*/  IMAD.HI.U32 R20, R17, R2, RZ ;  /* 0x0000000211147227 */ /* 0x010fc800078e00ff */
        /* <DEDUP_REMOVED lines=10> */
[----:B------:R-:W-:-:S04]  /*2280*/  @!P0 IMAD.HI.U32 R16, R7, R2, RZ ;  /* 0x0000000207108227 */ /* 0x000fc800078e00ff */
[----:B------:R-:W-:Y:S01]  /*2290*/  IMAD.MOV R2, RZ, RZ, -R6 ;  /* 0x000000ffff027224 */ /* 0x000fe200078e0a06 */
[----:B------:R-:W-:-:S03]  /*22a0*/  @!P0 SHF.R.U32.HI R16, RZ, R3, R16 ;  /* 0x00000003ff108219 */ /* 0x000fc60000011610 */
[----:B------:R-:W-:Y:S01]  /*22b0*/  IMAD R2, R22, R2, R5 ;  /* 0x0000000216027224 */ /* 0x000fe200078e0205 */
        /* <DEDUP_REMOVED lines=11> */
.L_x_34:
[----:B------:R-:W1:Y:S02]  /*2370*/  LDCU UR8, c[0x0][0xb30] ;  /* 0x00016600ff0877ac */ /* 0x000e640008000800 */
[----:B-1----:R-:W-:-:S09]  /*2380*/  UISETP.NE.AND UP0, UPT, UR8, 0x1, UPT ;  /* 0x000000010800788c */ /* 0x002fd2000bf05270 */
[----:B------:R-:W-:Y:S05]  /*2390*/  BRA.U UP0, `(.L_x_35) ;  /* 0x0000000100407547 */ /* 0x000fea000b800000 */
[----:B------:R-:W1:Y:S08]  /*23a0*/  LDC.64 R4, c[0x0][0xb10] ;  /* 0x0002c400ff047b82 */ /* 0x000e700000000a00 */
[----:B------:R-:W2:Y:S08]  /*23b0*/  LDC.64 R2, c[0x0][0xb18] ;  /* 0x0002c600ff027b82 */ /* 0x000eb00000000a00 */
[----:B------:R-:W3:Y:S08]  /*23c0*/  LDC R6, c[0x0][0xb20] ;  /* 0x0002c800ff067b82 */ /* 0x000ef00000000800 */
[----:B------:R-:W4:Y:S01]  /*23d0*/  LDC R16, c[0x0][0xb0c] ;  /* 0x0002c300ff107b82 */ /* 0x000f220000000800 */
[----:B-1----:R-:W-:-:S05]  /*23e0*/  IMAD.HI.U32 R4, R13, R4, RZ ;  /* 0x000000040d047227 */ /* 0x002fca00078e00ff */
[----:B------:R-:W-:Y:S01]  /*23f0*/  SHF.R.U32.HI R4, RZ, R5, R4 ;  /* 0x00000005ff047219 */ /* 0x000fe20000011604 */
[----:B--2---:R-:W-:Y:S01]  /*2400*/  IMAD.HI.U32 R3, R11, R3, RZ ;  /* 0x000000030b037227 */ /* 0x004fe200078e00ff */
[----:B------:R-:W-:-:S04]  /*2410*/  ISETP.NE.AND P0, PT, R2, 0x1, PT ;  /* 0x000000010200780c */ /* 0x000fc80003f05270 */
[----:B---3--:R-:W-:-:S04]  /*2420*/  SHF.R.U32.HI R6, RZ, R6, R3 ;  /* 0x00000006ff067219 */ /* 0x008fc80000011603 */
[----:B------:R-:W-:Y:S02]  /*2430*/  SEL R3, R11, R6, !P0 ;  /* 0x000000060b037207 */ /* 0x000fe40004000000 */
[----:B----4-:R-:W-:-:S04]  /*2440*/  ISETP.NE.AND P1, PT, R16, 0x1, PT ;  /* 0x000000011000780c */ /* 0x010fc80003f25270 */
[----:B------:R-:W-:-:S05]  /*2450*/  SEL R4, R13, R4, !P1 ;  /* 0x000000040d047207 */ /* 0x000fca0004800000 */
[----:B------:R-:W-:Y:S02]  /*2460*/  IMAD.IADD R5, R3, 0x1, -R4 ;  /* 0x0000000103057824 */ /* 0x000fe400078e0a04 */
[----:B------:R-:W-:Y:S02]  /*2470*/  IMAD.IADD R3, R4, 0x1, -R3 ;  /* 0x0000000104037824 */ /* 0x000fe400078e0a03 */
[----:B------:R-:W-:Y:S02]  /*2480*/  IMAD R13, R5, R16, R13 ;  /* 0x00000010050d7224 */ /* 0x000fe400078e020d */
[----:B------:R-:W-:-:S07]  /*2490*/  IMAD R11, R3, R2, R11 ;  /* 0x00000002030b7224 */ /* 0x000fce00078e020b */
.L_x_35:
[----:B------:R-:W-:Y:S01]  /*24a0*/  VIADD R14, R14, 0x1 ;  /* 0x000000010e0e7836 */ /* 0x000fe20000000000 */
[----:B------:R-:W-:Y:S01]  /*24b0*/  PLOP3.LUT P1, PT, PT, PT, PT, 0x80, 0x8 ;  /* 0x000000000008781c */ /* 0x000fe20003f2f070 */
[----:B------:R-:W-:Y:S02]  /*24c0*/  IMAD.IADD R41, R13, 0x1, R40 ;  /* 0x000000010d297824 */ /* 0x000fe400078e0228 */
[----:B------:R-:W-:Y:S01]  /*24d0*/  IMAD.IADD R39, R11, 0x1, R38 ;  /* 0x000000010b277824 */ /* 0x000fe200078e0226 */
[----:B------:R-:W-:-:S04]  /*24e0*/  ISETP.NE.AND P0, PT, R14, 0x2, PT ;  /* 0x000000020e00780c */ /* 0x000fc80003f05270 */
[----:B------:R-:W-:Y:S02]  /*24f0*/  SEL R3, RZ, 0x1, P0 ;  /* 0x00000001ff037807 */ /* 0x000fe40000000000 */
[----:B------:R-:W-:Y:S02]  /*2500*/  SEL R14, R14, RZ, P0 ;  /* 0x000000ff0e0e7207 */ /* 0x000fe40000000000 */
[----:B------:R-:W-:Y:S01]  /*2510*/  LOP3.LUT R12, R12, R3, RZ, 0x3c, !PT ;  /* 0x000000030c0c7212 */ /* 0x000fe200078e3cff */
[----:B------:R-:W-:Y:S06]  /*2520*/  @P2 BRA `(.L_x_36) ;  /* 0xfffffff000402947 */ /* 0x000fec000383ffff */
[----:B------:R-:W-:Y:S01]  /*2530*/  UIADD3 UR5, UPT, UPT, UR5, 0x60, URZ ;  /* 0x0000006005057890 */ /* 0x000fe2000fffe0ff */
[----:B------:R-:W-:-:S03]  /*2540*/  SHF.L.U32 R3, R15, 0x1f, RZ ;  /* 0x0000001f0f037819 */ /* 0x000fc600000006ff */
[----:B------:R-:W-:-:S09]  /*2550*/  ULEA UR4, UR7, UR5, 0x3 ;  /* 0x0000000507047291 */ /* 0x000fd2000f8e18ff */
[----:B------:R-:W1:Y:S02]  /*2560*/  SYNCS.PHASECHK.TRANS64.TRYWAIT P0, [UR4], R3 ;  /* 0x00000003ff0075a7 */ /* 0x000e640008001104 */
[----:B-1----:R-:W-:Y:S05]  /*2570*/  @!P0 BRA `(.L_x_37) ;  /* 0x0000003c00d88947 */ /* 0x002fea0003800000 */
.L_x_111:
[----:B------:R-:W-:-:S04]  /*2580*/  UIADD3 UR6, UPT, UPT, UR7, 0x1, URZ ;  /* 0x0000000107067890 */ /* 0x000fc8000fffe0ff */
[----:B------:R-:W-:-:S04]  /*2590*/  UISETP.NE.AND UP0, UPT, UR6, 0xc, UPT ;  /* 0x0000000c0600788c */ /* 0x000fc8000bf05270 */
[----:B------:R-:W-:Y:S02]  /*25a0*/  USEL UR7, URZ, 0x1, UP0 ;  /* 0x00000001ff077887 */ /* 0x000fe40008000000 */
[----:B------:R-:W-:-:S04]  /*25b0*/  USEL UR6, UR6, URZ, UP0 ;  /* 0x000000ff06067287 */ /* 0x000fc80008000000 */
[----:B------:R-:W-:Y:S01]  /*25c0*/  ULEA UR4, UR6, UR5, 0x3 ;  /* 0x0000000506047291 */ /* 0x000fe2000f8e18ff */
[----:B------:R-:W-:-:S04]  /*25d0*/  LOP3.LUT R2, R15, UR7, RZ, 0x3c, !PT ;  /* 0x000000070f027c12 */ /* 0x000fc8000f8e3cff */
[----:B-1----:R-:W-:-:S04]  /*25e0*/  SHF.L.U32 R3, R2, 0x1f, RZ ;  /* 0x0000001f02037819 */ /* 0x002fc800000006ff */
[----:B------:R-:W1:Y:S02]  /*25f0*/  SYNCS.PHASECHK.TRANS64.TRYWAIT P0, [UR4], R3 ;  /* 0x00000003ff0075a7 */ /* 0x000e640008001104 */
[----:B-1----:R-:W-:Y:S05]  /*2600*/  @!P0 BRA `(.L_x_38) ;  /* 0x0000003c00cc8947 */ /* 0x002fea0003800000 */
.L_x_113:
        /* <DEDUP_REMOVED lines=9> */
.L_x_115:
        /* <DEDUP_REMOVED lines=9> */
.L_x_117:
        /* <DEDUP_REMOVED lines=9> */
.L_x_119:
        /* <DEDUP_REMOVED lines=9> */
.L_x_121:
        /* <DEDUP_REMOVED lines=9> */
.L_x_123:
        /* <DEDUP_REMOVED lines=9> */
.L_x_125:
        /* <DEDUP_REMOVED lines=9> */
.L_x_127:
        /* <DEDUP_REMOVED lines=9> */
.L_x_129:
        /* <DEDUP_REMOVED lines=9> */
.L_x_131:
[----:B------:R-:W-:-:S04]  /*2b20*/  UIADD3 UR6, UPT, UPT, UR6, 0x1, URZ ;  /* 0x0000000106067890 */ /* 0x000fc8000fffe0ff */
[----:B------:R-:W-:-:S04]  /*2b30*/  UISETP.NE.AND UP0, UPT, UR6, 0xc, UPT ;  /* 0x0000000c0600788c */ /* 0x000fc8000bf05270 */
[----:B------:R-:W-:Y:S02]  /*2b40*/  USEL UR4, URZ, 0x1, UP0 ;  /* 0x00000001ff047887 */ /* 0x000fe40008000000 */
[----:B------:R-:W-:-:S04]  /*2b50*/  USEL UR6, UR6, URZ, UP0 ;  /* 0x000000ff06067287 */ /* 0x000fc80008000000 */
[----:B------:R-:W-:Y:S01]  /*2b60*/  ULEA UR6, UR6, UR5, 0x3 ;  /* 0x0000000506067291 */ /* 0x000fe2000f8e18ff */
[----:B-1----:R-:W-:-:S04]  /*2b70*/  LOP3.LUT R3, R2, UR4, RZ, 0x3c, !PT ;  /* 0x0000000402037c12 */ /* 0x002fc8000f8e3cff */
[----:B------:R-:W-:Y:S01]  /*2b80*/  SHF.L.U32 R3, R3, 0x1f, RZ ;  /* 0x0000001f03037819 */ /* 0x000fe200000006ff */
[----:B----4-:R-:W-:-:S07]  /*2b90*/  IMAD.U32 R0, RZ, RZ, UR6 ;  /* 0x00000006ff007e24 */ /* 0x010fce000f8e00ff */
.L_x_48:
[----:B-1----:R1:W2:Y:S02]  /*2ba0*/  SYNCS.PHASECHK.TRANS64.TRYWAIT P0, [R0+URZ], R3 ;  /* 0x00000003000075a7 */ /* 0x0022a400080011ff */
[----:B--2---:R-:W-:Y:S05]  /*2bb0*/  @!P0 NANOSLEEP.SYNCS 0x989680 ;  /* 0x009896800000895d */ /* 0x004fea0003900000 */
[----:B------:R-:W2:Y:S02]  /*2bc0*/  @!P0 SYNCS.PHASECHK.TRANS64 P0, [R0+URZ], R3 ;  /* 0x00000003000085a7 */ /* 0x000ea400080010ff */
[----:B--2---:R-:W-:Y:S05]  /*2bd0*/  @P0 EXIT ;  /* 0x000000000000094d */ /* 0x004fea0003800000 */
[----:B------:R-:W-:Y:S05]  /*2be0*/  BRA `(.L_x_48) ;  /* 0xfffffffc00ec7947 */ /* 0x000fea000383ffff */
.L_x_18:
[----:B------:R-:W-:-:S04]  /*2bf0*/  UISETP.NE.AND UP1, UPT, UR4, URZ, UPT ;  /* 0x000000ff0400728c */ /* 0x000fc8000bf25270 */
[----:B------:R-:W-:-:S09]  /*2c00*/  UISETP.NE.OR UP1, UPT, UR8, 0x1, UP1 ;  /* 0x000000010800788c */ /* 0x000fd20008f25670 */
[----:B------:R-:W-:Y:S05]  /*2c10*/  BRA.U UP1, `(.L_x_49) ;  /* 0x0000000501487547 */ /* 0x000fea000b800000 */
[----:B------:R-:W-:Y:S01]  /*2c20*/  ISETP.NE.AND P2, PT, R2, RZ, PT ;  /* 0x000000ff0200720c */ /* 0x000fe20003f45270 */
[----:B------:R-:W-:Y:S01]  /*2c30*/  IMAD.MOV.U32 R12, RZ, RZ, 0x1 ;  /* 0x00000001ff0c7424 */ /* 0x000fe200078e00ff */
[----:B------:R-:W-:Y:S02]  /*2c40*/  CS2R R10, SRZ ;  /* 0x00000000000a7805 */ /* 0x000fe4000001ff00 */
[----:B------:R-:W-:Y:S01]  /*2c50*/  CS2R R8, SRZ ;  /* 0x0000000000087805 */ /* 0x000fe2000001ff00 */
[----:B------:R-:W-:Y:S01]  /*2c60*/  UMOV UR6, 0x400 ;  /* 0x0000040000067882 */ /* 0x000fe20000000000 */
[----:B------:R-:W-:Y:S01]  /*2c70*/  UMOV UR7, URZ ;  /* 0x000000ff00077c82 */ /* 0x000fe20008000000 */
[----:B------:R-:W-:-:S12]  /*2c80*/  ULEA UR6, UR4, UR6, 0x18 ;  /* 0x0000000604067291 */ /* 0x000fd8000f8ec0ff */
.L_x_53:
[----:B------:R-:W-:Y:S02]  /*2c90*/  LEA R0, R8, UR6, 0x3 ;  /* 0x0000000608007c11 */ /* 0x000fe4000f8e18ff */
[----:B------:R-:W-:-:S03]  /*2ca0*/  SHF.L.U32 R5, R9, 0x1f, RZ ;  /* 0x0000001f09057819 */ /* 0x000fc600000006ff */
[----:B------:R-:W-:Y:S01]  /*2cb0*/  VIADD R4, R0, 0x160 ;  /* 0x0000016000047836 */ /* 0x000fe20000000000 */
[----:B------:R-:W1:Y:S02]  /*2cc0*/  SYNCS.PHASECHK.TRANS64.TRYWAIT P0, [R0+URZ+0x150], R5 ;  /* 0x00015005000075a7 */ /* 0x000e6400080011ff */
[----:B-1----:R-:W-:Y:S05]  /*2cd0*/  @!P0 BRA `(.L_x_50) ;  /* 0x0000003c00088947 */ /* 0x002fea0003800000 */
.L_x_132:
[----:B------:R-:W-:Y:S01]  /*2ce0*/  ULEA UR5, UR7, UR6, 0x3 ;  /* 0x0000000607057291 */ /* 0x000fe2000f8e18ff */
[----:B------:R-:W-:Y:S02]  /*2cf0*/  PRMT R4, RZ, 0x654, R4 ;  /* 0x00000654ff047816 */ /* 0x000fe40000000004 */
[----:B-1----:R-:W-:Y:S01]  /*2d00*/  SHF.L.U32 R5, R12, 0x1f, RZ ;  /* 0x0000001f0c057819 */ /* 0x002fe200000006ff */
[----:B------:R-:W-:Y:S01]  /*2d10*/  UIADD3 UR4, UPT, UPT, UR5, 0xf0, URZ ;  /* 0x000000f005047890 */ /* 0x000fe2000fffe0ff */
[----:B------:R1:W-:Y:S05]  /*2d20*/  SYNCS.ARRIVE.TRANS64.RED.A1T0 RZ, [R4+URZ], RZ ;  /* 0x000000ff04ff79a7 */ /* 0x0003ea00081004ff */
[----:B------:R-:W-:Y:S01]  /*2d30*/  IMAD.U32 R7, RZ, RZ, UR4 ;  /* 0x00000004ff077e24 */ /* 0x000fe2000f8e00ff */
[----:B------:R-:W2:Y:S04]  /*2d40*/  SYNCS.PHASECHK.TRANS64.TRYWAIT P0, [UR5+0x100], R5 ;  /* 0x00010005ff0075a7 */ /* 0x000ea80008001105 */
[----:B------:R-:W-:Y:S01]  /*2d50*/  PRMT R6, R2, 0x654, R7 ;  /* 0x0000065402067816 */ /* 0x000fe20000000007 */
[----:B-1----:R-:W-:Y:S01]  /*2d60*/  @!P2 IMAD.MOV.U32 R4, RZ, RZ, 0x10 ;  /* 0x00000010ff04a424 */ /* 0x002fe200078e00ff */
[----:B--2---:R-:W-:Y:S06]  /*2d70*/  @!P0 BRA `(.L_x_51) ;  /* 0x0000003800f48947 */ /* 0x004fec0003800000 */
.L_x_134:
[----:B------:R-:W-:Y:S01]  /*2d80*/  ULEA UR4, UR7, UR6, 0x4 ;  /* 0x0000000607047291 */ /* 0x000fe2000f8e20ff */
[----:B------:R-:W-:Y:S01]  /*2d90*/  SEL R3, R6, R3, !P2 ;  /* 0x0000000306037207 */ /* 0x000fe20005000000 */
[----:B------:R-:W-:Y:S01]  /*2da0*/  UIADD3 UR5, UPT, UPT, UR5, 0xf0, URZ ;  /* 0x000000f005057890 */ /* 0x000fe2000fffe0ff */
[----:B-1----:R-:W-:Y:S01]  /*2db0*/  LEA R0, R11, UR6, 0x3 ;  /* 0x000000060b007c11 */ /* 0x002fe2000f8e18ff */
[----:B------:R-:W-:Y:S01]  /*2dc0*/  UIADD3 UR4, UPT, UPT, UR4, 0x180, URZ ;  /* 0x0000018004047890 */ /* 0x000fe2000fffe0ff */
[----:B------:R-:W-:Y:S01]  /*2dd0*/  SHF.L.U32 R5, R10, 0x1f, RZ ;  /* 0x0000001f0a057819 */ /* 0x000fe200000006ff */
[----:B------:R1:W-:Y:S01]  /*2de0*/  @!P2 SYNCS.ARRIVE.TRANS64.RED RZ, [R3+URZ], R4 ;  /* 0x0000000403ffa9a7 */ /* 0x0003e200080004ff */
[----:B------:R-:W-:Y:S01]  /*2df0*/  UIADD3 UR7, UPT, UPT, UR7, 0x1, URZ ;  /* 0x0000000107077890 */ /* 0x000fe2000fffe0ff */
[----:B------:R-:W-:-:S03]  /*2e00*/  VIADD R8, R8, 0x1 ;  /* 0x0000000108087836 */ /* 0x000fc60000000000 */
[----:B------:R-:W-:Y:S02]  /*2e10*/  UISETP.NE.AND UP0, UPT, UR7, 0x2, UPT ;  /* 0x000000020700788c */ /* 0x000fe4000bf05270 */
[----:B------:R-:W-:Y:S06]  /*2e20*/  UGETNEXTWORKID.BROADCAST [UR4], [UR5] ;  /* 0x00000000040073ca */ /* 0x000fec0008000100 */
[----:B------:R-:W-:Y:S01]  /*2e30*/  USEL UR4, URZ, 0x1, UP0 ;  /* 0x00000001ff047887 */ /* 0x000fe20008000000 */
[----:B------:R-:W-:Y:S01]  /*2e40*/  ISETP.NE.AND P0, PT, R8, 0x2, PT ;  /* 0x000000020800780c */ /* 0x000fe20003f05270 */
[----:B------:R-:W-:Y:S01]  /*2e50*/  USEL UR7, UR7, URZ, UP0 ;  /* 0x000000ff07077287 */ /* 0x000fe20008000000 */
[----:B------:R-:W2:Y:S03]  /*2e60*/  SYNCS.PHASECHK.TRANS64.TRYWAIT P1, [R0+URZ+0xf0], R5 ;  /* 0x0000f005000075a7 */ /* 0x000ea600080211ff */
[----:B------:R-:W-:Y:S01]  /*2e70*/  LOP3.LUT R12, R12, UR4, RZ, 0x3c, !PT ;  /* 0x000000040c0c7c12 */ /* 0x000fe2000f8e3cff */
[----:B-12---:R-:W-:Y:S07]  /*2e80*/  @!P1 BRA `(.L_x_52) ;  /* 0x0000003800c89947 */ /* 0x006fee0003800000 */
.L_x_135:
[C---:B------:R-:W-:Y:S01]  /*2e90*/  LEA R4, R11.reuse, UR6, 0x4 ;  /* 0x000000060b047c11 */ /* 0x040fe2000f8e20ff */
[----:B-1----:R-:W-:Y:S01]  /*2ea0*/  VIADD R0, R0, 0x100 ;  /* 0x0000010000007836 */ /* 0x002fe20000000000 */
[----:B------:R-:W-:Y:S01]  /*2eb0*/  SEL R8, R8, RZ, P0 ;  /* 0x000000ff08087207 */ /* 0x000fe20000000000 */
[----:B------:R-:W-:-:S03]  /*2ec0*/  VIADD R11, R11, 0x1 ;  /* 0x000000010b0b7836 */ /* 0x000fc60000000000 */
[----:B------:R-:W1:Y:S01]  /*2ed0*/  LDS.128 R4, [R4+0x180] ;  /* 0x0001800004047984 */ /* 0x000e620000000c00 */
[----:B------:R-:W-:Y:S02]  /*2ee0*/  PRMT R0, RZ, 0x654, R0 ;  /* 0x00000654ff007816 */ /* 0x000fe40000000000 */
[C---:B------:R-:W-:Y:S01]  /*2ef0*/  ISETP.NE.AND P1, PT, R11.reuse, 0x2, PT ;  /* 0x000000020b00780c */ /* 0x040fe20003f25270 */
[----:B------:R-:W-:Y:S01]  /*2f00*/  @!PT LDS RZ, [RZ] ;  /* 0x00000000fffff984 */ /* 0x000fe20000000800 */
[----:B------:R-:W-:Y:S01]  /*2f10*/  @!PT LDS RZ, [RZ] ;  /* 0x00000000fffff984 */ /* 0x000fe20000000800 */
[----:B------:R-:W-:Y:S01]  /*2f20*/  @!PT LDS RZ, [RZ] ;  /* 0x00000000fffff984 */ /* 0x000fe20000000800 */
[----:B------:R-:W-:Y:S01]  /*2f30*/  @!PT LDS RZ, [RZ] ;  /* 0x00000000fffff984 */ /* 0x000fe20000000800 */
[----:B------:R2:W-:Y:S06]  /*2f40*/  MEMBAR.ALL.CTA ;  /* 0x0000000000007992 */ /* 0x0005ec0000008000 */
[----:B--2---:R-:W2:Y:S01]  /*2f50*/  FENCE.VIEW.ASYNC.S ;  /* 0x00000000000073c6 */ /* 0x004ea20000000000 */
[----:B------:R-:W-:Y:S01]  /*2f60*/  SEL R11, R11, RZ, P1 ;  /* 0x000000ff0b0b7207 */ /* 0x000fe20000800000 */
[----:B--2---:R2:W-:Y:S01]  /*2f70*/  SYNCS.ARRIVE.TRANS64.RED.A1T0 RZ, [R0+URZ], RZ ;  /* 0x000000ff00ff79a7 */ /* 0x0045e200081004ff */
[----:B-1----:R-:W-:-:S02]  /*2f80*/  LOP3.LUT P3, RZ, R6, 0x1, RZ, 0xc0, !PT ;  /* 0x0000000106ff7812 */ /* 0x002fc4000786c0ff */
[----:B------:R-:W-:-:S04]  /*2f90*/  SEL R5, RZ, 0x1, P1 ;  /* 0x00000001ff057807 */ /* 0x000fc80000800000 */
[----:B------:R-:W-:Y:S02]  /*2fa0*/  LOP3.LUT R10, R10, R5, RZ, 0x3c, !PT ;  /* 0x000000050a0a7212 */ /* 0x000fe400078e3cff */
[----:B--2---:R-:W-:-:S04]  /*2fb0*/  SEL R0, RZ, 0x1, P0 ;  /* 0x00000001ff007807 */ /* 0x004fc80000000000 */
[----:B------:R-:W-:Y:S01]  /*2fc0*/  LOP3.LUT R9, R9, R0, RZ, 0x3c, !PT ;  /* 0x0000000009097212 */ /* 0x000fe200078e3cff */
[----:B------:R-:W-:Y:S06]  /*2fd0*/  @P3 BRA `(.L_x_53) ;  /* 0xfffffffc002c3947 */ /* 0x000fec000383ffff */
[----:B------:R-:W-:Y:S01]  /*2fe0*/  ULEA UR5, UR7, UR6, 0x3 ;  /* 0x0000000607057291 */ /* 0x000fe2000f8e18ff */
[----:B------:R-:W-:-:S08]  /*2ff0*/  SHF.L.U32 R3, R12, 0x1f, RZ ;  /* 0x0000001f0c037819 */ /* 0x000fd000000006ff */
[----:B------:R-:W1:Y:S02]  /*3000*/  SYNCS.PHASECHK.TRANS64 P0, [UR5+0x100], R3 ;  /* 0x00010003ff0075a7 */ /* 0x000e640008001005 */
[----:B-1----:R-:W-:Y:S05]  /*3010*/  @P0 BRA `(.L_x_54) ;  /* 0x0000000000080947 */ /* 0x002fea0003800000 */
[----:B------:R-:W1:Y:S02]  /*3020*/  SYNCS.PHASECHK.TRANS64.TRYWAIT P0, [UR5+0x100], R3 ;  /* 0x00010003ff0075a7 */ /* 0x000e640008001105 */
[----:B-1----:R-:W-:Y:S05]  /*3030*/  @!P0 BRA `(.L_x_55) ;  /* 0x0000003800708947 */ /* 0x002fea0003800000 */
.L_x_54:
[----:B------:R-:W-:-:S04]  /*3040*/  UIADD3 UR4, UPT, UPT, UR7, 0x1, URZ ;  /* 0x0000000107047890 */ /* 0x000fc8000fffe0ff */
[----:B------:R-:W-:-:S04]  /*3050*/  UISETP.NE.AND UP0, UPT, UR4, 0x2, UPT ;  /* 0x000000020400788c */ /* 0x000fc8000bf05270 */
[----:B------:R-:W-:Y:S02]  /*3060*/  USEL UR8, URZ, 0x1, UP0 ;  /* 0x00000001ff087887 */ /* 0x000fe40008000000 */
[----:B------:R-:W-:-:S04]  /*3070*/  USEL UR4, UR4, URZ, UP0 ;  /* 0x000000ff04047287 */ /* 0x000fc80008000000 */
[----:B------:R-:W-:Y:S01]  /*3080*/  ULEA UR4, UR4, UR6, 0x3 ;  /* 0x0000000604047291 */ /* 0x000fe2000f8e18ff */
[----:B-1----:R-:W-:-:S04]  /*3090*/  LOP3.LUT R3, R12, UR8, RZ, 0x3c, !PT ;  /* 0x000000080c037c12 */ /* 0x002fc8000f8e3cff */
[----:B------:R-:W-:-:S04]  /*30a0*/  SHF.L.U32 R0, R3, 0x1f, RZ ;  /* 0x0000001f03007819 */ /* 0x000fc800000006ff */
[----:B------:R-:W1:Y:S02]  /*30b0*/  SYNCS.PHASECHK.TRANS64 P0, [UR4+0x100], R0 ;  /* 0x00010000ff0075a7 */ /* 0x000e640008001004 */
[----:B-1----:R-:W-:Y:S05]  /*30c0*/  @P0 EXIT ;  /* 0x000000000000094d */ /* 0x002fea0003800000 */
[----:B------:R-:W-:Y:S02]  /*30d0*/  SHF.L.U32 R3, R3, 0x1f, RZ ;  /* 0x0000001f03037819 */ /* 0x000fe400000006ff */
[----:B------:R-:W-:-:S07]  /*30e0*/  MOV R0, UR4 ;  /* 0x0000000400007c02 */ /* 0x000fce0008000f00 */
.L_x_56:
[----:B-1----:R1:W2:Y:S02]  /*30f0*/  SYNCS.PHASECHK.TRANS64.TRYWAIT P0, [R0+URZ+0x100], R3 ;  /* 0x00010003000075a7 */ /* 0x0022a400080011ff */
[----:B--2---:R-:W-:Y:S05]  /*3100*/  @!P0 NANOSLEEP.SYNCS 0x989680 ;  /* 0x009896800000895d */ /* 0x004fea0003900000 */
[----:B------:R-:W2:Y:S02]  /*3110*/  @!P0 SYNCS.PHASECHK.TRANS64 P0, [R0+URZ+0x100], R3 ;  /* 0x00010003000085a7 */ /* 0x000ea400080010ff */
[----:B--2---:R-:W-:Y:S05]  /*3120*/  @P0 EXIT ;  /* 0x000000000000094d */ /* 0x004fea0003800000 */
[----:B------:R-:W-:Y:S05]  /*3130*/  BRA `(.L_x_56) ;  /* 0xfffffffc00ec7947 */ /* 0x000fea000383ffff */
.L_x_49:
[----:B------:R-:W-:-:S09]  /*3140*/  UISETP.NE.AND UP1, UPT, UR8, URZ, UPT ;  /* 0x000000ff0800728c */ /* 0x000fd2000bf25270 */
[----:B------:R-:W-:Y:S05]  /*3150*/  BRA.U UP1, `(.L_x_57) ;  /* 0x00000011013c7547 */ /* 0x000fea000b800000 */
[----:B------:R-:W-:Y:S01]  /*3160*/  UMOV UR5, 0x40 ;  /* 0x0000004000057882 */ /* 0x000fe20000000000 */
[----:B------:R-:W-:Y:S01]  /*3170*/  NOP ;  /* 0x0000000000007918 */ /* 0x000fe20000000000 */
[----:B------:R-:W-:Y:S01]  /*3180*/  ULEA UR5, UR4, UR5, 0x18 ;  /* 0x0000000504057291 */ /* 0x000fe2000f8ec0ff */
[----:B------:R-:W-:Y:S02]  /*3190*/  UMOV UR6, 0x400 ;  /* 0x0000040000067882 */ /* 0x000fe40000000000 */
[----:B------:R-:W-:-:S06]  /*31a0*/  ULEA UR6, UR4, UR6, 0x18 ;  /* 0x0000000604067291 */ /* 0x000fcc000f8ec0ff */
[----:B------:R-:W1:Y:S02]  /*31b0*/  LDS.U8 R0, [UR5+0x1c] ;  /* 0x00001c05ff007984 */ /* 0x000e640008000000 */
[----:B-1----:R-:W-:-:S13]  /*31c0*/  ISETP.NE.AND P0, PT, R0, RZ, PT ;  /* 0x000000ff0000720c */ /* 0x002fda0003f05270 */
[----:B------:R-:W-:Y:S05]  /*31d0*/  @P0 BRA `(.L_x_58) ;  /* 0x0000000000580947 */ /* 0x000fea0003800000 */
[----:B------:R-:W-:-:S13]  /*31e0*/  ELECT P0, URZ, PT ;  /* 0x0000000000ff782f */ /* 0x000fda0003800000 */
[----:B------:R-:W-:Y:S05]  /*31f0*/  @!P0 BRA `(.L_x_59) ;  /* 0x0000000000608947 */ /* 0x000fea0003800000 */
[----:B------:R-:W-:Y:S01]  /*3200*/  UMOV UR4, 0x10 ;  /* 0x0000001000047882 */ /* 0x000fe20000000000 */
[----:B------:R-:W-:Y:S01]  /*3210*/  HFMA2 R0, -RZ, RZ, 0, 5.9604644775390625e-08 ;  /* 0x00000001ff007431 */ /* 0x000fe200000001ff */
[----:B------:R-:W-:-:S03]  /*3220*/  MOV R2, 0xffff ;  /* 0x0000ffff00027802 */ /* 0x000fc60000000f00 */
[----:B------:R-:W-:Y:S04]  /*3230*/  DEPBAR.LE SB1, 0x36 ;  /* 0x00009d800000791a */ /* 0x000fe80000000000 */
[----:B------:R-:W1:Y:S02]  /*3240*/  UTCATOMSWS.FIND_AND_SET.ALIGN UP0, UR4, UR4 ;  /* 0x00000004000475e3 */ /* 0x000e640008000800 */
[----:B-1----:R-:W-:Y:S01]  /*3250*/  MOV R3, UR4 ;  /* 0x0000000400037c02 */ /* 0x002fe20008000f00 */
[----:B------:R-:W-:Y:S06]  /*3260*/  BRA.U UP0, `(.L_x_60) ;  /* 0x0000000100187547 */ /* 0x000fec000b800000 */
.L_x_61:
[----:B------:R-:W-:Y:S05]  /*3270*/  NANOSLEEP 0x64 ;  /* 0x000000640000795d */ /* 0x000fea0003800000 */
[----:B------:R-:W-:-:S05]  /*3280*/  UMOV UR4, 0x10 ;  /* 0x0000001000047882 */ /* 0x000fca0000000000 */
[----:B------:R-:W-:Y:S04]  /*3290*/  DEPBAR.LE SB1, 0x36 ;  /* 0x00009d800000791a */ /* 0x000fe80000000000 */
[----:B------:R-:W1:Y:S02]  /*32a0*/  UTCATOMSWS.FIND_AND_SET.ALIGN UP0, UR4, UR4 ;  /* 0x00000004000475e3 */ /* 0x000e640008000800 */
[----:B-1----:R-:W-:Y:S01]  /*32b0*/  MOV R3, UR4 ;  /* 0x0000000400037c02 */ /* 0x002fe20008000f00 */
[----:B------:R-:W-:Y:S05]  /*32c0*/  BRA.U !UP0, `(.L_x_61) ;  /* 0xfffffffd08e87547 */ /* 0x000fea000b83ffff */
.L_x_60:
[-C--:B------:R-:W-:Y:S02]  /*32d0*/  SHF.L.U32 R2, R2, R3.reuse, RZ ;  /* 0x0000000302027219 */ /* 0x080fe400000006ff */
[----:B------:R-:W-:Y:S01]  /*32e0*/  SHF.L.U32 R0, R0, R3, RZ ;  /* 0x0000000300007219 */ /* 0x000fe200000006ff */
[----:B------:R-:W-:Y:S02]  /*32f0*/  IMAD.SHL.U32 R3, R3, 0x20, RZ ;  /* 0x0000002003037824 */ /* 0x000fe400078e00ff */
[----:B------:R1:W-:Y:S04]  /*3300*/  ATOMS.OR RZ, [UR5+0x14], R2 ;  /* 0x00001402ffff798c */ /* 0x0003e8000b000005 */
[----:B------:R1:W-:Y:S04]  /*3310*/  ATOMS.OR RZ, [UR5+0x18], R0 ;  /* 0x00001800ffff798c */ /* 0x0003e8000b000005 */
[----:B------:R1:W-:Y:S01]  /*3320*/  STS [UR6+0x1a0], R3 ;  /* 0x0001a003ff007988 */ /* 0x0003e20008000806 */
[----:B------:R-:W-:Y:S05]  /*3330*/  BRA `(.L_x_59) ;  /* 0x0000000000107947 */ /* 0x000fea0003800000 */
.L_x_58:
[----:B------:R-:W-:Y:S02]  /*3340*/  MOV R0, 0xffffffff ;  /* 0xffffffff00007802 */ /* 0x000fe40000000f00 */
[----:B------:R-:W-:-:S03]  /*3350*/  MOV R2, 0x3380 ;  /* 0x0000338000027802 */ /* 0x000fc60000000f00 */
[----:B------:R1:W-:Y:S04]  /*3360*/  STS [UR6+0x1a0], R0 ;  /* 0x0001a000ff007988 */ /* 0x0003e80008000806 */
[----:B-1-3-5:R-:W-:Y:S05]  /*3370*/  CALL.REL.NOINC `($__internal_1_$__cuda_sm10x_tcgen05_guardrail_trap_phase_invalid_during_alloc) ;  /* 0x0000003c00087944 */ /* 0x02afea0003c00000 */
.L_x_59:
[----:B------:R-:W-:Y:S05]  /*3380*/  WARPSYNC.ALL ;  /* 0x0000000000007948 */ /* 0x000fea0003800000 */
[----:B------:R-:W2:Y:S01]  /*3390*/  S2UR UR5, SR_CgaCtaId ;  /* 0x00000000000579c3 */ /* 0x000ea20000008800 */
[----:B------:R-:W-:Y:S01]  /*33a0*/  UMOV UR4, 0x400 ;  /* 0x0000040000047882 */ /* 0x000fe20000000000 */
[----:B------:R-:W-:-:S06]  /*33b0*/  NOP ;  /* 0x0000000000007918 */ /* 0x000fcc0000000000 */
[----:B------:R-:W-:Y:S06]  /*33c0*/  BAR.ARV 0x6, 0xa0 ;  /* 0x0182800000007b1d */ /* 0x000fec0000002000 */
[----:B------:R-:W4:Y:S01]  /*33d0*/  LDCU UR7, c[0x0][0x38c] ;  /* 0x00007180ff0777ac */ /* 0x000f220008000800 */
[----:B------:R-:W-:Y:S01]  /*33e0*/  IMAD.MOV.U32 R11, RZ, RZ, 0x1 ;  /* 0x00000001ff0b7424 */ /* 0x000fe200078e00ff */
[----:B------:R-:W-:Y:S01]  /*33f0*/  CS2R R8, SRZ ;  /* 0x0000000000087805 */ /* 0x000fe2000001ff00 */
[----:B------:R-:W-:Y:S01]  /*3400*/  IMAD.MOV.U32 R10, RZ, RZ, RZ ;  /* 0x000000ffff0a7224 */ /* 0x000fe200078e00ff */
[----:B------:R-:W3:Y:S01]  /*3410*/  LDCU UR6, c[0x0][0x38c] ;  /* 0x00007180ff0677ac */ /* 0x000ee20008000800 */
[----:B------:R-:W-:Y:S01]  /*3420*/  UMOV UR15, URZ ;  /* 0x000000ff000f7c82 */ /* 0x000fe20008000000 */
[----:B------:R-:W-:Y:S01]  /*3430*/  UMOV UR14, URZ ;  /* 0x000000ff000e7c82 */ /* 0x000fe20008000000 */
[----:B--2---:R-:W-:Y:S01]  /*3440*/  ULEA UR5, UR5, UR4, 0x18 ;  /* 0x0000000405057291 */ /* 0x004fe2000f8ec0ff */
[----:B------:R-:W-:Y:S01]  /*3450*/  UMOV UR32, 0x0 ;  /* 0x0000000000207882 */ /* 0x000fe20000000000 */
[----:B------:R-:W-:-:S02]  /*3460*/  UMOV UR33, 0x4020490 ;  /* 0x0402049000217882 */ /* 0x000fc40000000000 */
[----:B------:R-:W-:Y:S02]  /*3470*/  UIADD3 UR9, UPT, UPT, UR5, 0xa80, URZ ;  /* 0x00000a8005097890 */ /* 0x000fe4000fffe0ff */
[----:B------:R-:W-:Y:S02]  /*3480*/  UIADD3 UR10, UPT, UPT, UR5, 0x30a80, URZ ;  /* 0x00030a80050a7890 */ /* 0x000fe4000fffe0ff */
[----:B----4-:R-:W-:Y:S01]  /*3490*/  UIADD3 UR7, UPT, UPT, UR7, 0x7f, URZ ;  /* 0x0000007f07077890 */ /* 0x010fe2000fffe0ff */
[----:B-1----:R-:W1:Y:S01]  /*34a0*/  LDS R0, [UR5+0x1a0] ;  /* 0x0001a005ff007984 */ /* 0x002e620008000800 */
[----:B------:R-:W-:Y:S02]  /*34b0*/  USHF.R.U32.HI UR9, URZ, 0x4, UR9 ;  /* 0x00000004ff097899 */ /* 0x000fe40008011609 */
[----:B------:R-:W-:Y:S02]  /*34c0*/  USHF.R.S32.HI UR4, URZ, 0x1f, UR7 ;  /* 0x0000001fff047899 */ /* 0x000fe40008011407 */
[----:B------:R-:W-:-:S02]  /*34d0*/  USHF.R.U32.HI UR10, URZ, 0x4, UR10 ;  /* 0x00000004ff0a7899 */ /* 0x000fc4000801160a */
[----:B------:R-:W-:Y:S02]  /*34e0*/  ULEA.HI UR4, UR4, UR7, URZ, 0x7 ;  /* 0x0000000704047291 */ /* 0x000fe4000f8f38ff */
[----:B------:R-:W-:Y:S02]  /*34f0*/  ULOP3.LUT UR9, UR9, 0x3fff, URZ, 0xc0, !UPT ;  /* 0x00003fff09097892 */ /* 0x000fe4000f8ec0ff */
[----:B------:R-:W-:Y:S02]  /*3500*/  USHF.R.S32.HI UR4, URZ, 0x7, UR4 ;  /* 0x00000007ff047899 */ /* 0x000fe40008011404 */
[----:B------:R-:W-:Y:S02]  /*3510*/  ULOP3.LUT UR10, UR10, 0x3fff, URZ, 0xc0, !UPT ;  /* 0x00003fff0a0a7892 */ /* 0x000fe4000f8ec0ff */
[----:B------:R-:W-:Y:S01]  /*3520*/  UISETP.LT.AND UP0, UPT, UR4, 0x1, UPT ;  /* 0x000000010400788c */ /* 0x000fe2000bf01270 */
[----:B------:R-:W-:Y:S01]  /*3530*/  UMOV UR30, 0x0 ;  /* 0x00000000001e7882 */ /* 0x000fe20000000000 */
[----:B------:R-:W-:-:S02]  /*3540*/  UMOV UR31, 0x4020490 ;  /* 0x04020490001f7882 */ /* 0x000fc40000000000 */
[----:B------:R-:W-:Y:S01]  /*3550*/  USEL UR8, UR4, 0x1, !UP0 ;  /* 0x0000000104087887 */ /* 0x000fe2000c000000 */
[----:B------:R-:W-:Y:S01]  /*3560*/  UMOV UR28, 0x0 ;  /* 0x00000000001c7882 */ /* 0x000fe20000000000 */
[----:B------:R-:W-:Y:S01]  /*3570*/  UMOV UR29, 0x4020490 ;  /* 0x04020490001d7882 */ /* 0x000fe20000000000 */
[----:B------:R-:W-:Y:S01]  /*3580*/  UMOV UR26, 0x0 ;  /* 0x00000000001a7882 */ /* 0x000fe20000000000 */
[----:B------:R-:W-:Y:S01]  /*3590*/  UMOV UR27, 0x4020490 ;  /* 0x04020490001b7882 */ /* 0x000fe20000000000 */
[----:B------:R-:W-:Y:S01]  /*35a0*/  UMOV UR24, 0x0 ;  /* 0x0000000000187882 */ /* 0x000fe20000000000 */
[----:B------:R-:W-:Y:S01]  /*35b0*/  UMOV UR25, 0x4020490 ;  /* 0x0402049000197882 */ /* 0x000fe20000000000 */
[----:B------:R-:W-:Y:S01]  /*35c0*/  UMOV UR22, 0x0 ;  /* 0x0000000000167882 */ /* 0x000fe20000000000 */
[----:B------:R-:W-:Y:S01]  /*35d0*/  UMOV UR23, 0x4020490 ;  /* 0x0402049000177882 */ /* 0x000fe20000000000 */
[----:B------:R-:W-:Y:S02]  /*35e0*/  ULOP3.LUT UR9, UR9, 0x10000, URZ, 0xfc, !UPT ;  /* 0x0001000009097892 */ /* 0x000fe4000f8efcff */
[----:B------:R-:W-:-:S02]  /*35f0*/  ULOP3.LUT UR10, UR10, 0x10000, URZ, 0xfc, !UPT ;  /* 0x000100000a0a7892 */ /* 0x000fc4000f8efcff */
[----:B------:R-:W-:Y:S02]  /*3600*/  UIADD3 UR8, UPT, UPT, -UR8, URZ, URZ ;  /* 0x000000ff08087290 */ /* 0x000fe4000fffe1ff */
[----:B---3--:R-:W-:Y:S01]  /*3610*/  UISETP.GE.AND UP3, UPT, UR6, 0x1, UPT ;  /* 0x000000010600788c */ /* 0x008fe2000bf66270 */
[----:B------:R-:W-:Y:S01]  /*3620*/  UMOV UR20, 0x0 ;  /* 0x0000000000147882 */ /* 0x000fe20000000000 */
[----:B------:R-:W-:Y:S01]  /*3630*/  UMOV UR21, 0x4020490 ;  /* 0x0402049000157882 */ /* 0x000fe20000000000 */
[----:B------:R-:W-:Y:S01]  /*3640*/  UMOV UR18, 0x0 ;  /* 0x0000000000127882 */ /* 0x000fe20000000000 */
[----:B-1----:R-:W-:Y:S01]  /*3650*/  R2UR UR16, R0 ;  /* 0x00000000001072ca */ /* 0x002fe200000e0000 */
[----:B------:R-:W-:-:S14]  /*3660*/  UMOV UR19, 0x4020490 ;  /* 0x0402049000137882 */ /* 0x000fdc0000000000 */
.L_x_68:
[----:B------:R-:W-:Y:S02]  /*3670*/  LEA R0, R10, UR5, 0x3 ;  /* 0x000000050a007c11 */ /* 0x000fe4000f8e18ff */
[----:B------:R-:W-:Y:S02]  /*3680*/  SHF.L.U32 R5, R9, 0x1f, RZ ;  /* 0x0000001f09057819 */ /* 0x000fe400000006ff */
[----:B------:R-:W-:Y:S01]  /*3690*/  PLOP3.LUT P0, PT, PT, PT, UP3, 0x80, 0x8 ;  /* 0x000000000008781c */ /* 0x000fe20003f0f038 */
[----:B------:R-:W-:Y:S01]  /*36a0*/  VIADD R3, R0, 0x100 ;  /* 0x0000010000037836 */ /* 0x000fe20000000000 */
[----:B-1----:R-:W1:Y:S02]  /*36b0*/  SYNCS.PHASECHK.TRANS64.TRYWAIT P1, [R0+URZ+0xf0], R5 ;  /* 0x0000f005000075a7 */ /* 0x002e6400080211ff */
[----:B-1-3--:R-:W-:Y:S09]  /*36c0*/  @!P1 BRA `(.L_x_62) ;  /* 0x0000003000e49947 */ /* 0x00aff20003800000 */
.L_x_137:
[----:B------:R-:W-:Y:S01]  /*36d0*/  LEA R4, R10, UR5, 0x4 ;  /* 0x000000050a047c11 */ /* 0x000fe2000f8e20ff */
[----:B------:R-:W-:Y:S01]  /*36e0*/  @UP3 ULEA UR7, UR14, UR5, 0x3 ;  /* 0x000000050e073291 */ /* 0x000fe2000f8e18ff */
[----:B------:R-:W-:Y:S01]  /*36f0*/  PLOP3.LUT P2, PT, PT, PT, PT, 0x80, 0x8 ;  /* 0x000000000008781c */ /* 0x000fe20003f4f070 */
[----:B------:R-:W-:Y:S01]  /*3700*/  ULEA UR6, UR15, UR5, 0x3 ;  /* 0x000000050f067291 */ /* 0x000fe2000f8e18ff */
[----:B------:R-:W-:Y:S01]  /*3710*/  PRMT R3, RZ, 0x654, R3 ;  /* 0x00000654ff037816 */ /* 0x000fe20000000003 */
[----:B------:R-:W-:Y:S01]  /*3720*/  ULEA.HI UR11, UR15, UR15, URZ, 0x1 ;  /* 0x0000000f0f0b7291 */ /* 0x000fe2000f8f08ff */
[----:B-1----:R-:W1:Y:S01]  /*3730*/  LDS.128 R4, [R4+0x180] ;  /* 0x0001800004047984 */ /* 0x002e620000000c00 */
[----:B------:R-:W-:Y:S02]  /*3740*/  @P0 SHF.L.U32 R2, R8, 0x1f, RZ ;  /* 0x0000001f08020819 */ /* 0x000fe400000006ff */
[----:B------:R-:W-:Y:S01]  /*3750*/  SHF.L.U32 R0, R11, 0x1f, RZ ;  /* 0x0000001f0b007819 */ /* 0x000fe200000006ff */
[----:B------:R-:W-:Y:S01]  /*3760*/  @!PT LDS RZ, [RZ] ;  /* 0x00000000fffff984 */ /* 0x000fe20000000800 */
[----:B------:R-:W-:Y:S01]  /*3770*/  @!PT LDS RZ, [RZ] ;  /* 0x00000000fffff984 */ /* 0x000fe20000000800 */
[----:B------:R-:W-:Y:S01]  /*3780*/  @!PT LDS RZ, [RZ] ;  /* 0x00000000fffff984 */ /* 0x000fe20000000800 */
[----:B------:R-:W-:Y:S01]  /*3790*/  @!PT LDS RZ, [RZ] ;  /* 0x00000000fffff984 */ /* 0x000fe20000000800 */
[----:B------:R2:W-:Y:S06]  /*37a0*/  MEMBAR.ALL.CTA ;  /* 0x0000000000007992 */ /* 0x0005ec0000008000 */
[----:B--2---:R-:W2:Y:S02]  /*37b0*/  FENCE.VIEW.ASYNC.S ;  /* 0x00000000000073c6 */ /* 0x004ea40000000000 */
[----:B--2---:R2:W-:Y:S01]  /*37c0*/  SYNCS.ARRIVE.TRANS64.RED.A1T0 RZ, [R3+URZ], RZ ;  /* 0x000000ff03ff79a7 */ /* 0x0045e200081004ff */
[----:B------:R2:W3:Y:S01]  /*37d0*/  @P0 SYNCS.PHASECHK.TRANS64.TRYWAIT P2, [UR7], R2 ;  /* 0x00000002ff0005a7 */ /* 0x0004e20008041107 */
[----:B------:R-:W-:-:S02]  /*37e0*/  USHF.L.U32 UR7, UR11, 0x2, URZ ;  /* 0x000000020b077899 */ /* 0x000fc400080006ff */
[----:B------:R-:W-:Y:S01]  /*37f0*/  ULOP3.LUT UR11, UR11, 0xffe, URZ, 0xc0, !UPT ;  /* 0x00000ffe0b0b7892 */ /* 0x000fe2000f8ec0ff */
[----:B-1----:R-:W-:Y:S01]  /*3800*/  LOP3.LUT P1, RZ, R6, 0x1, RZ, 0xc0, !PT ;  /* 0x0000000106ff7812 */ /* 0x002fe2000782c0ff */
[----:B------:R-:W-:Y:S02]  /*3810*/  ULOP3.LUT UR7, UR7, 0xfffffff8, URZ, 0xc0, !UPT ;  /* 0xfffffff807077892 */ /* 0x000fe4000f8ec0ff */
[----:B------:R-:W-:Y:S02]  /*3820*/  UIADD3 UR11, UPT, UPT, -UR11, UR15, URZ ;  /* 0x0000000f0b0b7290 */ /* 0x000fe4000fffe1ff */
[----:B------:R-:W-:-:S04]  /*3830*/  UIADD3 UR7, UPT, UPT, UR16, UR7, URZ ;  /* 0x0000000710077290 */ /* 0x000fc8000fffe0ff */
[----:B------:R-:W-:Y:S01]  /*3840*/  ULEA UR7, UR11, UR7, 0x14 ;  /* 0x000000070b077291 */ /* 0x000fe2000f8ea0ff */
[----:B------:R-:W1:Y:S02]  /*3850*/  SYNCS.PHASECHK.TRANS64.TRYWAIT P0, [UR6+0x130], R0 ;  /* 0x00013000ff0075a7 */ /* 0x000e640008001106 */
[----:B-123--:R-:W-:Y:S09]  /*3860*/  @!P0 BRA `(.L_x_63) ;  /* 0x0000003000908947 */ /* 0x00eff20003800000 */
.L_x_139:
[----:B------:R-:W-:Y:S01]  /*3870*/  IADD3 R10, PT, PT, R10, 0x1, RZ ;  /* 0x000000010a0a7810 */ /* 0x000fe20007ffe0ff */
[----:B------:R-:W-:Y:S06]  /*3880*/  BRA.U !UP3, `(.L_x_64) ;  /* 0x000000050b107547 */ /* 0x000fec000b800000 */
[----:B------:R-:W-:Y:S01]  /*3890*/  UPLOP3.LUT UP4, UPT, UPT, UPT, UPT, 0x40, 0x4 ;  /* 0x000000000004789c */ /* 0x000fe20003f8e870 */
[----:B------:R-:W-:Y:S01]  /*38a0*/  UMOV UR13, UR8 ;  /* 0x00000008000d7c82 */ /* 0x000fe20008000000 */
[----:B------:R-:W-:Y:S01]  /*38b0*/  UMOV UR12, UR4 ;  /* 0x00000004000c7c82 */ /* 0x000fe20008000000 */
[----:B------:R-:W-:-:S08]  /*38c0*/  UMOV UR17, UR14 ;  /* 0x0000000e00117c82 */ /* 0x000fd00008000000 */
.L_x_67:
[----:B------:R-:W-:Y:S02]  /*38d0*/  UIADD3 UR13, UPT, UPT, UR13, 0x1, URZ ;  /* 0x000000010d0d7890 */ /* 0x000fe4000fffe0ff */
[----:B--2---:R-:W-:Y:S02]  /*38e0*/  ULEA UR11, UR17, UR5, 0x3 ;  /* 0x00000005110b7291 */ /* 0x004fe4000f8e18ff */
[----:B------:R-:W-:Y:S01]  /*38f0*/  UISETP.NE.AND UP0, UPT, UR13, URZ, UPT ;  /* 0x000000ff0d00728c */ /* 0x000fe2000bf05270 */
[----:B---3--:R-:W-:Y:S10]  /*3900*/  @P2 BRA `(.L_x_65) ;  /* 0x00000000000c2947 */ /* 0x008ff40003800000 */
[----:B-1----:R-:W-:Y:S04]  /*3910*/  SHF.L.U32 R3, R8, 0x1f, RZ ;  /* 0x0000001f08037819 */ /* 0x002fe800000006ff */
[----:B------:R-:W1:Y:S02]  /*3920*/  SYNCS.PHASECHK.TRANS64.TRYWAIT P0, [UR11], R3 ;  /* 0x00000003ff0075a7 */ /* 0x000e64000800110b */
[----:B-1----:R-:W-:Y:S05]  /*3930*/  @!P0 BRA `(.L_x_66) ;  /* 0x0000003000748947 */ /* 0x002fea0003800000 */
.L_x_65:
[----:B------:R-:W-:Y:S01]  /*3940*/  UISETP.NE.AND UP1, UPT, UR12, 0x1, UPT ;  /* 0x000000010c00788c */ /* 0x000fe2000bf25270 */
[----:B------:R-:W-:Y:S01]  /*3950*/  PLOP3.LUT P2, PT, PT, PT, PT, 0x80, 0x8 ;  /* 0x000000000008781c */ /* 0x000fe20003f4f070 */
[----:B------:R-:W-:Y:S02]  /*3960*/  UIADD3 UR14, UPT, UPT, UR17, 0x1, URZ ;  /* 0x00000001110e7890 */ /* 0x000fe4000fffe0ff */
[----:B------:R-:W-:Y:S02]  /*3970*/  ULEA UR64, UR17, UR10, 0x7 ;  /* 0x0000000a11407291 */ /* 0x000fe4000f8e38ff */
[----:B------:R-:W-:Y:S01]  /*3980*/  UISETP.NE.AND UP2, UPT, UR14, 0xc, UPT ;  /* 0x0000000c0e00788c */ /* 0x000fe2000bf45270 */
[----:B------:R-:W-:Y:S01]  /*3990*/  PLOP3.LUT P0, PT, PT, PT, UP1, 0x80, 0x8 ;  /* 0x000000000008781c */ /* 0x000fe20003f0f018 */
[----:B------:R-:W-:Y:S02]  /*39a0*/  ULEA UR62, UR17, UR9, 0xa ;  /* 0x00000009113e7291 */ /* 0x000fe4000f8e50ff */
[----:B------:R-:W-:Y:S02]  /*39b0*/  USEL UR35, URZ, 0x1, UP2 ;  /* 0x00000001ff237887 */ /* 0x000fe40009000000 */
[----:B------:R-:W-:Y:S02]  /*39c0*/  USEL UR14, UR14, URZ, UP2 ;  /* 0x000000ff0e0e7287 */ /* 0x000fe40009000000 */
[----:B------:R-:W-:Y:S02]  /*39d0*/  UIADD3 UR60, UPT, UPT, UR64, 0x2, URZ ;  /* 0x00000002403c7890 */ /* 0x000fe4000fffe0ff */
[----:B------:R-:W-:Y:S01]  /*39e0*/  @UP1 ULEA UR34, UR14, UR5, 0x3 ;  /* 0x000000050e221291 */ /* 0x000fe2000f8e18ff */
[----:B------:R-:W-:Y:S01]  /*39f0*/  LOP3.LUT R8, R8, UR35, RZ, 0x3c, !PT ;  /* 0x0000002308087c12 */ /* 0x000fe2000f8e3cff */
[----:B------:R-:W-:Y:S02]  /*3a00*/  UIADD3 UR58, UPT, UPT, UR62, 0x2, URZ ;  /* 0x000000023e3a7890 */ /* 0x000fe4000fffe0ff */
[----:B------:R-:W-:Y:S01]  /*3a10*/  UIADD3 UR56, UPT, UPT, UR64, 0x4, URZ ;  /* 0x0000000440387890 */ /* 0x000fe2000fffe0ff */
[----:B-1----:R-:W-:Y:S01]  /*3a20*/  @P0 SHF.L.U32 R0, R8, 0x1f, RZ ;  /* 0x0000001f08000819 */ /* 0x002fe200000006ff */
[----:B------:R-:W-:Y:S02]  /*3a30*/  UIADD3 UR54, UPT, UPT, UR62, 0x4, URZ ;  /* 0x000000043e367890 */ /* 0x000fe4000fffe0ff */
[----:B------:R-:W-:Y:S01]  /*3a40*/  UIADD3 UR52, UPT, UPT, UR64, 0x6, URZ ;  /* 0x0000000640347890 */ /* 0x000fe2000fffe0ff */
[----:B------:R2:W3:Y:S01]  /*3a50*/  @P0 SYNCS.PHASECHK.TRANS64.TRYWAIT P2, [UR34], R0 ;  /* 0x00000000ff0005a7 */ /* 0x0004e20008041122 */
[----:B------:R-:W-:Y:S02]  /*3a60*/  UIADD3 UR50, UPT, UPT, UR62, 0x6, URZ ;  /* 0x000000063e327890 */ /* 0x000fe4000fffe0ff */
        /* <DEDUP_REMOVED lines=9> */
[----:B------:R-:W-:Y:S01]  /*3b00*/  UIADD3 UR12, UPT, UPT, UR12, -0x1, URZ ;  /* 0xffffffff0c0c7890 */ /* 0x000fe2000fffe0ff */
[----:B------:R-:W-:Y:S01]  /*3b10*/  UMOV UR65, 0x40004000 ;  /* 0x4000400000417882 */ /* 0x000fe20000000000 */
[----:B------:R-:W-:Y:S01]  /*3b20*/  UMOV UR63, 0x40004040 ;  /* 0x40004040003f7882 */ /* 0x000fe20000000000 */
[----:B------:R-:W-:Y:S01]  /*3b30*/  UMOV UR61, 0x40004000 ;  /* 0x40004000003d7882 */ /* 0x000fe20000000000 */
[----:B------:R2:W-:Y:S01]  /*3b40*/  UTCHMMA gdesc[UR62], gdesc[UR64], tmem[UR7], tmem[UR32], idesc[UR33], UP4 ;  /* 0x00ff20403e0075ea */ /* 0x0005e2000a000007 */
[----:B------:R-:W-:Y:S01]  /*3b50*/  UPLOP3.LUT UP4, UPT, UPT, UPT, UPT, 0x80, 0x8 ;  /* 0x000000000008789c */ /* 0x000fe20003f8f070 */
[----:B------:R-:W-:Y:S01]  /*3b60*/  UMOV UR59, 0x40004040 ;  /* 0x40004040003b7882 */ /* 0x000fe20000000000 */
[----:B------:R-:W-:Y:S01]  /*3b70*/  UMOV UR57, 0x40004000 ;  /* 0x4000400000397882 */ /* 0x000fe20000000000 */
[----:B------:R2:W-:Y:S01]  /*3b80*/  UTCHMMA gdesc[UR58], gdesc[UR60], tmem[UR7], tmem[UR30], idesc[UR31], UPT ;  /* 0x00ff1e3c3a0075ea */ /* 0x0005e2000b800007 */
        /* <DEDUP_REMOVED lines=14> */
[----:B------:R-:W-:Y:S01]  /*3c70*/  UMOV UR35, 0x40004040 ;  /* 0x4000404000237882 */ /* 0x000fe20000000000 */
[----:B------:R2:W-:Y:S01]  /*3c80*/  UTCHMMA gdesc[UR38], gdesc[UR40], tmem[UR7], tmem[UR20], idesc[UR21], UPT ;  /* 0x00ff1428260075ea */ /* 0x0005e2000b800007 */
[----:B------:R2:W-:Y:S01]  /*3c90*/  UTCHMMA gdesc[UR34], gdesc[UR36], tmem[UR7], tmem[UR18], idesc[UR19], UPT ;  /* 0x00ff1224220075ea */ /* 0x0005e2000b800007 */
[----:B------:R2:W-:Y:S01]  /*3ca0*/  UTCBAR [UR11], URZ ;  /* 0x000000ff0b0073e9 */ /* 0x0005e200080000ff */
[----:B------:R-:W-:Y:S01]  /*3cb0*/  UMOV UR17, UR14 ;  /* 0x0000000e00117c82 */ /* 0x000fe20008000000 */
[----:B------:R-:W-:Y:S05]  /*3cc0*/  BRA.U UP0, `(.L_x_67) ;  /* 0xfffffffd00007547 */ /* 0x000fea000b83ffff */
.L_x_64:
[----:B------:R-:W-:Y:S01]  /*3cd0*/  UIADD3 UR15, UPT, UPT, UR15, 0x1, URZ ;  /* 0x000000010f0f7890 */ /* 0x000fe2000fffe0ff */
[C---:B------:R-:W-:Y:S01]  /*3ce0*/  ISETP.NE.AND P0, PT, R10.reuse, 0x2, PT ;  /* 0x000000020a00780c */ /* 0x040fe20003f05270 */
[----:B--2---:R-:W-:Y:S02]  /*3cf0*/  UIADD3 UR7, UPT, UPT, UR6, 0x110, URZ ;  /* 0x0000011006077890 */ /* 0x004fe4000fffe0ff */
[----:B------:R-:W-:Y:S01]  /*3d00*/  UISETP.NE.AND UP0, UPT, UR15, 0x4, UPT ;  /* 0x000000040f00788c */ /* 0x000fe2000bf05270 */
[----:B-1----:R-:W-:Y:S02]  /*3d10*/  SEL R0, RZ, 0x1, P0 ;  /* 0x00000001ff007807 */ /* 0x002fe40000000000 */
[----:B------:R-:W-:Y:S01]  /*3d20*/  SEL R10, R10, RZ, P0 ;  /* 0x000000ff0a0a7207 */ /* 0x000fe20000000000 */
[----:B------:R-:W-:Y:S01]  /*3d30*/  USEL UR6, URZ, 0x1, UP0 ;  /* 0x00000001ff067887 */ /* 0x000fe20008000000 */
[----:B------:R-:W-:Y:S01]  /*3d40*/  LOP3.LUT R9, R9, R0, RZ, 0x3c, !PT ;  /* 0x0000000009097212 */ /* 0x000fe200078e3cff */
[----:B------:R-:W-:Y:S01]  /*3d50*/  USEL UR15, UR15, URZ, UP0 ;  /* 0x000000ff0f0f7287 */ /* 0x000fe20008000000 */
[----:B------:R1:W-:Y:S03]  /*3d60*/  UTCBAR [UR7], URZ ;  /* 0x000000ff070073e9 */ /* 0x0003e600080000ff */
[----:B------:R-:W-:Y:S01]  /*3d70*/  LOP3.LUT R11, R11, UR6, RZ, 0x3c, !PT ;  /* 0x000000060b0b7c12 */ /* 0x000fe2000f8e3cff */
[----:B------:R-:W-:Y:S07]  /*3d80*/  @P1 BRA `(.L_x_68) ;  /* 0xfffffff800381947 */ /* 0x000fee000383ffff */
[----:B------:R-:W2:Y:S01]  /*3d90*/  S2UR UR4, SR_CgaCtaId ;  /* 0x00000000000479c3 */ /* 0x000ea20000008800 */
[----:B------:R-:W-:Y:S01]  /*3da0*/  ELECT P0, URZ, PT ;  /* 0x0000000000ff782f */ /* 0x000fe20003800000 */
[----:B------:R-:W-:Y:S01]  /*3db0*/  IMAD.MOV.U32 R0, RZ, RZ, 0x1 ;  /* 0x00000001ff007424 */ /* 0x000fe200078e00ff */
[----:B------:R-:W-:Y:S01]  /*3dc0*/  UIADD3 UR5, UPT, UPT, UR5, 0x130, URZ ;  /* 0x0000013005057890 */ /* 0x000fe2000fffe0ff */
[----:B------:R-:W-:Y:S01]  /*3dd0*/  SHF.L.U32 R3, R11, 0x1f, RZ ;  /* 0x0000001f0b037819 */ /* 0x000fe200000006ff */
[----:B------:R-:W-:-:S03]  /*3de0*/  UMOV UR6, 0x40 ;  /* 0x0000004000067882 */ /* 0x000fc60000000000 */
[----:B------:R-:W-:Y:S01]  /*3df0*/  UVIRTCOUNT.DEALLOC.SMPOOL 0x80 ;  /* 0x000000800000784c */ /* 0x000fe20000000000 */
[----:B--2---:R-:W-:Y:S02]  /*3e00*/  ULEA UR4, UR4, UR6, 0x18 ;  /* 0x0000000604047291 */ /* 0x004fe4000f8ec0ff */
[----:B------:R-:W-:-:S07]  /*3e10*/  ULEA UR6, UR15, UR5, 0x3 ;  /* 0x000000050f067291 */ /* 0x000fce000f8e18ff */
[----:B------:R2:W-:Y:S02]  /*3e20*/  @P0 STS.U8 [UR4+0x1c], R0 ;  /* 0x00001c00ff000988 */ /* 0x0005e40008000004 */
[----:B------:R-:W4:Y:S02]  /*3e30*/  SYNCS.PHASECHK.TRANS64.TRYWAIT P0, [UR6], R3 ;  /* 0x00000003ff0075a7 */ /* 0x000f240008001106 */
[----:B--2-4-:R-:W-:Y:S05]  /*3e40*/  @!P0 BRA `(.L_x_69) ;  /* 0x0000002c00488947 */ /* 0x014fea0003800000 */
.L_x_142:
[----:B-1----:R-:W-:-:S04]  /*3e50*/  UIADD3 UR7, UPT, UPT, UR15, 0x1, URZ ;  /* 0x000000010f077890 */ /* 0x002fc8000fffe0ff */
[----:B------:R-:W-:-:S04]  /*3e60*/  UISETP.NE.AND UP0, UPT, UR7, 0x4, UPT ;  /* 0x000000040700788c */ /* 0x000fc8000bf05270 */
[----:B------:R-:W-:Y:S02]  /*3e70*/  USEL UR8, URZ, 0x1, UP0 ;  /* 0x00000001ff087887 */ /* 0x000fe40008000000 */
[----:B------:R-:W-:-:S04]  /*3e80*/  USEL UR7, UR7, URZ, UP0 ;  /* 0x000000ff07077287 */ /* 0x000fc80008000000 */
[----:B------:R-:W-:Y:S01]  /*3e90*/  ULEA UR6, UR7, UR5, 0x3 ;  /* 0x0000000507067291 */ /* 0x000fe2000f8e18ff */
[----:B------:R-:W-:-:S04]  /*3ea0*/  LOP3.LUT R2, R11, UR8, RZ, 0x3c, !PT ;  /* 0x000000080b027c12 */ /* 0x000fc8000f8e3cff */
[----:B--2---:R-:W-:-:S04]  /*3eb0*/  SHF.L.U32 R3, R2, 0x1f, RZ ;  /* 0x0000001f02037819 */ /* 0x004fc800000006ff */
[----:B------:R-:W1:Y:S02]  /*3ec0*/  SYNCS.PHASECHK.TRANS64.TRYWAIT P0, [UR6], R3 ;  /* 0x00000003ff0075a7 */ /* 0x000e640008001106 */
[----:B-1----:R-:W-:Y:S05]  /*3ed0*/  @!P0 BRA `(.L_x_70) ;  /* 0x0000002c003c8947 */ /* 0x002fea0003800000 */
.L_x_144:
        /* <DEDUP_REMOVED lines=9> */
.L_x_146:
[----:B------:R-:W-:-:S04]  /*3f70*/  UIADD3 UR7, UPT, UPT, UR7, 0x1, URZ ;  /* 0x0000000107077890 */ /* 0x000fc8000fffe0ff */
[----:B------:R-:W-:-:S04]  /*3f80*/  UISETP.NE.AND UP0, UPT, UR7, 0x4, UPT ;  /* 0x000000040700788c */ /* 0x000fc8000bf05270 */
[----:B------:R-:W-:Y:S02]  /*3f90*/  USEL UR6, URZ, 0x1, UP0 ;  /* 0x00000001ff067887 */ /* 0x000fe40008000000 */
[----:B------:R-:W-:-:S04]  /*3fa0*/  USEL UR7, UR7, URZ, UP0 ;  /* 0x000000ff07077287 */ /* 0x000fc80008000000 */
[----:B------:R-:W-:Y:S01]  /*3fb0*/  ULEA UR7, UR7, UR5, 0x3 ;  /* 0x0000000507077291 */ /* 0x000fe2000f8e18ff */
[----:B-1----:R-:W-:-:S04]  /*3fc0*/  LOP3.LUT R3, R2, UR6, RZ, 0x3c, !PT ;  /* 0x0000000602037c12 */ /* 0x002fc8000f8e3cff */
[----:B------:R-:W-:-:S04]  /*3fd0*/  SHF.L.U32 R3, R3, 0x1f, RZ ;  /* 0x0000001f03037819 */ /* 0x000fc800000006ff */
[----:B------:R-:W1:Y:S02]  /*3fe0*/  SYNCS.PHASECHK.TRANS64.TRYWAIT P0, [UR7], R3 ;  /* 0x00000003ff0075a7 */ /* 0x000e640008001107 */
[----:B-1----:R-:W-:Y:S05]  /*3ff0*/  @!P0 BRA `(.L_x_72) ;  /* 0x0000002c00248947 */ /* 0x002fea0003800000 */
.L_x_148:
[----:B------:R-:W-:Y:S01]  /*4000*/  NOP ;  /* 0x0000000000007918 */ /* 0x000fe20000000000 */
[----:B-1----:R-:W1:Y:S01]  /*4010*/  LDS R0, [UR4+0x14] ;  /* 0x00001404ff007984 */ /* 0x002e620008000800 */
[----:B------:R-:W-:Y:S01]  /*4020*/  ULOP3.LUT UR6, UR16, 0xffff, URZ, 0xc0, !UPT ;  /* 0x0000ffff10067892 */ /* 0x000fe2000f8ec0ff */
[----:B------:R-:W-:Y:S01]  /*4030*/  UMOV UR8, 0xffff ;  /* 0x0000ffff00087882 */ /* 0x000fe20000000000 */
[----:B------:R-:W-:Y:S02]  /*4040*/  UMOV UR5, 0x1 ;  /* 0x0000000100057882 */ /* 0x000fe40000000000 */
[----:B------:R-:W-:-:S04]  /*4050*/  USHF.R.U32.HI UR6, URZ, 0x5, UR6 ;  /* 0x00000005ff067899 */ /* 0x000fc80008011606 */
[----:B------:R-:W-:Y:S02]  /*4060*/  USHF.L.U32 UR8, UR8, UR6, URZ ;  /* 0x0000000608087299 */ /* 0x000fe400080006ff */
[----:B------:R-:W-:-:S04]  /*4070*/  USHF.L.U32 UR5, UR5, UR6, URZ ;  /* 0x0000000605057299 */ /* 0x000fc800080006ff */
[----:B-1----:R-:W-:-:S04]  /*4080*/  LOP3.LUT R0, R0, UR8, RZ, 0xc0, !PT ;  /* 0x0000000800007c12 */ /* 0x002fc8000f8ec0ff */
[----:B------:R-:W-:-:S13]  /*4090*/  ISETP.NE.AND P0, PT, R0, UR8, PT ;  /* 0x0000000800007c0c */ /* 0x000fda000bf05270 */
[----:B------:R-:W-:Y:S05]  /*40a0*/  @P0 BRA `(.L_x_73) ;  /* 0x0000000000580947 */ /* 0x000fea0003800000 */
[----:B------:R-:W1:Y:S02]  /*40b0*/  LDS R0, [UR4+0x18] ;  /* 0x00001804ff007984 */ /* 0x000e640008000800 */
[----:B-1----:R-:W-:-:S04]  /*40c0*/  LOP3.LUT R0, R0, UR5, RZ, 0xc0, !PT ;  /* 0x0000000500007c12 */ /* 0x002fc8000f8ec0ff */
[----:B------:R-:W-:-:S13]  /*40d0*/  ISETP.NE.AND P0, PT, R0, UR5, PT ;  /* 0x0000000500007c0c */ /* 0x000fda000bf05270 */
[----:B------:R-:W-:Y:S05]  /*40e0*/  @P0 BRA `(.L_x_74) ;  /* 0x00000000003c0947 */ /* 0x000fea0003800000 */
[----:B------:R-:W1:Y:S01]  /*40f0*/  S2R R2, SR_LANEID ;  /* 0x0000000000027919 */ /* 0x000e620000000000 */
[----:B------:R-:W-:Y:S01]  /*4100*/  ULOP3.LUT UR8, URZ, UR8, URZ, 0x33, !UPT ;  /* 0x00000008ff087292 */ /* 0x000fe2000f8e33ff */
[----:B------:R-:W-:Y:S01]  /*4110*/  LOP3.LUT R4, RZ, UR5, RZ, 0x33, !PT ;  /* 0x00000005ff047c12 */ /* 0x000fe2000f8e33ff */
[----:B------:R-:W-:Y:S02]  /*4120*/  VOTEU.ANY UR7, UPT, PT ;  /* 0x0000000000077886 */ /* 0x000fe400038e0100 */
[----:B------:R-:W-:Y:S01]  /*4130*/  UFLO.U32 UR7, UR7 ;  /* 0x00000007000772bd */ /* 0x000fe200080e0000 */
[----:B------:R-:W2:Y:S01]  /*4140*/  REDUX UR5, R4 ;  /* 0x00000000040573c4 */ /* 0x000ea20000000000 */
[----:B------:R-:W-:-:S06]  /*4150*/  IMAD.U32 R0, RZ, RZ, UR8 ;  /* 0x00000008ff007e24 */ /* 0x000fcc000f8e00ff */
[----:B------:R4:W-:Y:S01]  /*4160*/  UTCATOMSWS.AND URZ, UR8 ;  /* 0x0000000800ff79e3 */ /* 0x0009e20008000000 */
[----:B------:R-:W3:Y:S01]  /*4170*/  REDUX UR6, R0 ;  /* 0x00000000000673c4 */ /* 0x000ee20000000000 */
[----:B-1----:R-:W-:Y:S01]  /*4180*/  ISETP.EQ.U32.AND P0, PT, R2, UR7, PT ;  /* 0x0000000702007c0c */ /* 0x002fe2000bf02070 */
[----:B--2---:R-:W-:Y:S01]  /*4190*/  IMAD.U32 R2, RZ, RZ, UR5 ;  /* 0x00000005ff027e24 */ /* 0x004fe2000f8e00ff */
[----:B---3--:R-:W-:-:S11]  /*41a0*/  MOV R3, UR6 ;  /* 0x0000000600037c02 */ /* 0x008fd60008000f00 */
[----:B------:R4:W-:Y:S04]  /*41b0*/  @P0 ATOMS.AND RZ, [UR4+0x14], R3 ;  /* 0x00001403ffff098c */ /* 0x0009e8000a800004 */
[----:B------:R4:W-:Y:S01]  /*41c0*/  @P0 ATOMS.AND RZ, [UR4+0x18], R2 ;  /* 0x00001802ffff098c */ /* 0x0009e2000a800004 */
[----:B------:R-:W-:Y:S05]  /*41d0*/  BRA `(.L_x_75) ;  /* 0x0000000000147947 */ /* 0x000fea0003800000 */
.L_x_74:
[----:B------:R-:W-:Y:S02]  /*41e0*/  MOV R2, 0x4200 ;  /* 0x0000420000027802 */ /* 0x000fe40000000f00 */
[----:B---3-5:R-:W-:Y:S05]  /*41f0*/  CALL.REL.NOINC `($__internal_0_$__cuda_sm10x_tcgen05_guardrail_trap_col_being_dealloced_not_returned_by_alloc) ;  /* 0x0000002c005c7944 */ /* 0x028fea0003c00000 */
[----:B------:R-:W-:Y:S05]  /*4200*/  BRA `(.L_x_75) ;  /* 0x0000000000087947 */ /* 0x000fea0003800000 */
.L_x_73:
[----:B------:R-:W-:Y:S02]  /*4210*/  MOV R2, 0x4230 ;  /* 0x0000423000027802 */ /* 0x000fe40000000f00 */
[----:B---3-5:R-:W-:Y:S05]  /*4220*/  CALL.REL.NOINC `($__internal_2_$__cuda_sm10x_tcgen05_guardrail_trap_unallocated_columns_being_dealloced) ;  /* 0x0000002c00687944 */ /* 0x028fea0003c00000 */
.L_x_75:
[----:B------:R-:W-:Y:S01]  /*4230*/  NOP ;  /* 0x0000000000007918 */ /* 0x000fe20000000000 */
[----:B----4-:R-:W-:Y:S05]  /*4240*/  EXIT ;  /* 0x000000000000794d */ /* 0x010fea0003800000 */
.L_x_57:
[----:B------:R-:W-:-:S09]  /*4250*/  UISETP.NE.OR UP2, UPT, UR8, 0x3, !UP2 ;  /* 0x000000030800788c */ /* 0x000fd2000d745670 */
[----:B------:R-:W-:Y:S05]  /*4260*/  BRA.U UP2, `(.L_x_76) ;  /* 0x0000000d020c7547 */ /* 0x000fea000b800000 */
[----:B------:R-:W1:Y:S01]  /*4270*/  LDC R0, c[0x0][0xb30] ;  /* 0x0002cc00ff007b82 */ /* 0x000e620000000800 */
[----:B------:R-:W2:Y:S01]  /*4280*/  LDCU.64 UR8, c[0x0][0x888] ;  /* 0x00011100ff0877ac */ /* 0x000ea20008000a00 */
[----:B------:R-:W-:Y:S01]  /*4290*/  IMAD.MOV.U32 R30, RZ, RZ, 0x1 ;  /* 0x00000001ff1e7424 */ /* 0x000fe200078e00ff */
[----:B-----5:R-:W-:Y:S01]  /*42a0*/  CS2R R28, SRZ ;  /* 0x00000000001c7805 */ /* 0x020fe2000001ff00 */
[----:B------:R-:W-:Y:S01]  /*42b0*/  IMAD.MOV.U32 R21, RZ, RZ, 0x400 ;  /* 0x00000400ff157424 */ /* 0x000fe200078e00ff */
[----:B------:R-:W4:Y:S03]  /*42c0*/  LDCU.64 UR6, c[0x0][0x890] ;  /* 0x00011200ff0677ac */ /* 0x000f260008000a00 */
[----:B------:R-:W3:Y:S01]  /*42d0*/  LDC R19, c[0x0][0x370] ;  /* 0x0000dc00ff137b82 */ /* 0x000ee20000000800 */
[----:B------:R-:W-:Y:S01]  /*42e0*/  UMOV UR13, 0x400 ;  /* 0x00000400000d7882 */ /* 0x000fe20000000000 */
[----:B------:R-:W-:-:S02]  /*42f0*/  UPLOP3.LUT UP1, UPT, UPT, UPT, UPT, 0x40, 0x4 ;  /* 0x000000000004789c */ /* 0x000fc40003f2e870 */
[----:B------:R-:W-:Y:S01]  /*4300*/  ULEA UR13, UR4, UR13, 0x18 ;  /* 0x0000000d040d7291 */ /* 0x000fe2000f8ec0ff */
[----:B------:R-:W-:-:S03]  /*4310*/  UMOV UR16, URZ ;  /* 0x000000ff00107c82 */ /* 0x000fc60008000000 */
[----:B------:R-:W3:Y:S01]  /*4320*/  LDC R2, c[0x0][0xb0c] ;  /* 0x0002c300ff027b82 */ /* 0x000ee20000000800 */
[----:B--2---:R-:W-:Y:S02]  /*4330*/  UISETP.NE.U32.AND UP2, UPT, UR8, URZ, UPT ;  /* 0x000000ff0800728c */ /* 0x004fe4000bf45070 */
[----:B----4-:R-:W-:-:S05]  /*4340*/  UISETP.NE.U32.AND UP3, UPT, UR6, URZ, UPT ;  /* 0x000000ff0600728c */ /* 0x010fca000bf65070 */
[----:B------:R-:W2:Y:S01]  /*4350*/  LDC R18, c[0x0][0xb20] ;  /* 0x0002c800ff127b82 */ /* 0x000ea20000000800 */
[----:B-1----:R-:W-:Y:S01]  /*4360*/  ISETP.NE.AND P1, PT, R0, 0x1, PT ;  /* 0x000000010000780c */ /* 0x002fe20003f25270 */
[----:B------:R-:W-:Y:S02]  /*4370*/  UISETP.NE.AND.EX UP2, UPT, UR9, URZ, UPT, UP2 ;  /* 0x000000ff0900728c */ /* 0x000fe4000bf45320 */
[----:B------:R-:W-:-:S04]  /*4380*/  UISETP.NE.AND.EX UP3, UPT, UR7, URZ, UPT, UP3 ;  /* 0x000000ff0700728c */ /* 0x000fc8000bf65330 */
[----:B------:R-:W1:Y:S08]  /*4390*/  LDC.64 R32, c[0x0][0x348] ;  /* 0x0000d200ff207b82 */ /* 0x000e700000000a00 */
[----:B------:R-:W4:Y:S08]  /*43a0*/  LDC.64 R16, c[0x0][0xb10] ;  /* 0x0002c400ff107b82 */ /* 0x000f300000000a00 */
[----:B------:R-:W1:Y:S08]  /*43b0*/  LDC.64 R6, c[0x0][0xb18] ;  /* 0x0002c600ff067b82 */ /* 0x000e700000000a00 */
[----:B------:R-:W1:Y:S08]  /*43c0*/  LDC.64 R4, c[0x0][0xb28] ;  /* 0x0002ca00ff047b82 */ /* 0x000e700000000a00 */
[----:B--23--:R-:W1:Y:S02]  /*43d0*/  LDC R20, c[0x0][0x374] ;  /* 0x0000dd00ff147b82 */ /* 0x00ce640000000800 */
.L_x_84:
[C---:B------:R-:W-:Y:S02]  /*43e0*/  LEA R0, R29.reuse, UR13, 0x3 ;  /* 0x0000000d1d007c11 */ /* 0x040fe4000f8e18ff */
[----:B------:R-:W-:Y:S02]  /*43f0*/  SHF.L.U32 R3, R28, 0x1f, RZ ;  /* 0x0000001f1c037819 */ /* 0x000fe400000006ff */
[----:B------:R-:W-:Y:S02]  /*4400*/  LEA R24, R29, UR13, 0x4 ;  /* 0x0000000d1d187c11 */ /* 0x000fe4000f8e20ff */
[----:B--2---:R-:W2:Y:S02]  /*4410*/  SYNCS.PHASECHK.TRANS64.TRYWAIT P0, [R0+URZ+0xf0], R3 ;  /* 0x0000f003000075a7 */ /* 0x004ea400080011ff */
[----:B--2---:R-:W-:Y:S05]  /*4420*/  @!P0 BRA `(.L_x_77) ;  /* 0x0000002800308947 */ /* 0x004fea0003800000 */
.L_x_149:
[----:B------:R-:W-:Y:S01]  /*4430*/  ISETP.GE.AND P0, PT, R22, 0x1, PT ;  /* 0x000000011600780c */ /* 0x000fe20003f06270 */
[----:B------:R-:W3:Y:S01]  /*4440*/  LDS.128 R24, [R24+0x180] ;  /* 0x0001800018187984 */ /* 0x000ee20000000c00 */
[----:B------:R-:W-:Y:S01]  /*4450*/  ISETP.NE.U32.AND P4, PT, RZ, UR6, PT ;  /* 0x00000006ff007c0c */ /* 0x000fe2000bf85070 */
[----:B--2---:R-:W-:Y:S03]  /*4460*/  VIADD R0, R0, 0x100 ;  /* 0x0000010000007836 */ /* 0x004fe60000000000 */
[----:B------:R-:W-:Y:S01]  /*4470*/  ISETP.NE.AND.EX P4, PT, RZ, UR7, PT, P4 ;  /* 0x00000007ff007c0c */ /* 0x000fe2000bf85340 */
[----:B------:R-:W-:Y:S01]  /*4480*/  @!PT LDS RZ, [RZ] ;  /* 0x00000000fffff984 */ /* 0x000fe20000000800 */
[----:B------:R-:W-:Y:S01]  /*4490*/  @!PT LDS RZ, [RZ] ;  /* 0x00000000fffff984 */ /* 0x000fe20000000800 */
[----:B------:R-:W-:Y:S01]  /*44a0*/  @!PT LDS RZ, [RZ] ;  /* 0x00000000fffff984 */ /* 0x000fe20000000800 */
[----:B------:R-:W-:Y:S01]  /*44b0*/  @!PT LDS RZ, [RZ] ;  /* 0x00000000fffff984 */ /* 0x000fe20000000800 */
[----:B------:R2:W-:Y:S06]  /*44c0*/  MEMBAR.ALL.CTA ;  /* 0x0000000000007992 */ /* 0x0005ec0000008000 */
[----:B--2---:R-:W2:Y:S01]  /*44d0*/  FENCE.VIEW.ASYNC.S ;  /* 0x00000000000073c6 */ /* 0x004ea20000000000 */
[----:B------:R-:W-:Y:S04]  /*44e0*/  PRMT R0, RZ, 0x654, R0 ;  /* 0x00000654ff007816 */ /* 0x000fe80000000000 */
[----:B--2---:R2:W-:Y:S01]  /*44f0*/  SYNCS.ARRIVE.TRANS64.RED.A1T0 RZ, [R0+URZ], RZ ;  /* 0x000000ff00ff79a7 */ /* 0x0045e200081004ff */
[----:B---3--:R-:W-:Y:S11]  /*4500*/  LOP3.LUT P3, RZ, R26, 0x1, RZ, 0xc0, !PT ;  /* 0x000000011aff7812 */ /* 0x008ff6000786c0ff */
[----:B------:R-:W-:Y:S02]  /*4510*/  @!UPT UIADD3 URZ, UPT, UPT, URZ, URZ, URZ ;  /* 0x000000fffffff290 */ /* 0x000fe4000fffe0ff */
[----:B------:R-:W-:Y:S02]  /*4520*/  @P3 MOV R13, R24 ;  /* 0x00000018000d3202 */ /* 0x000fe40000000f00 */
[----:B------:R-:W-:Y:S01]  /*4530*/  @P3 LOP3.LUT R8, R25, 0xffff, RZ, 0xc0, !PT ;  /* 0x0000ffff19083812 */ /* 0x000fe200078ec0ff */
[----:B--2---:R-:W-:Y:S06]  /*4540*/  @!P0 BRA `(.L_x_78) ;  /* 0x0000000000a48947 */ /* 0x004fec0003800000 */
[----:B-1----:R-:W-:Y:S01]  /*4550*/  IMAD.HI.U32 R31, R20, R7, RZ ;  /* 0x00000007141f7227 */ /* 0x002fe200078e00ff */
[----:B------:R-:W-:Y:S02]  /*4560*/  ISETP.NE.AND P0, PT, R6, 0x1, PT ;  /* 0x000000010600780c */ /* 0x000fe40003f05270 */
[----:B------:R-:W-:Y:S01]  /*4570*/  ISETP.NE.AND P2, PT, R22, 0x1, PT ;  /* 0x000000011600780c */ /* 0x000fe20003f45270 */
[----:B----4-:R-:W-:Y:S01]  /*4580*/  IMAD.HI.U32 R34, R19, R16, RZ ;  /* 0x0000001013227227 */ /* 0x010fe200078e00ff */
[----:B------:R-:W-:Y:S02]  /*4590*/  SHF.R.U32.HI R31, RZ, R18, R31 ;  /* 0x00000012ff1f7219 */ /* 0x000fe4000001161f */
[----:B------:R-:W-:Y:S01]  /*45a0*/  ISETP.NE.AND P5, PT, R2, 0x1, PT ;  /* 0x000000010200780c */ /* 0x000fe20003fa5270 */
[----:B------:R-:W-:Y:S01]  /*45b0*/  IMAD.HI.U32 R36, R13, R16, RZ ;  /* 0x000000100d247227 */ /* 0x000fe200078e00ff */
[----:B------:R-:W-:Y:S02]  /*45c0*/  SHF.R.U32.HI R34, RZ, R17, R34 ;  /* 0x00000011ff227219 */ /* 0x000fe40000011622 */
[----:B------:R-:W-:Y:S01]  /*45d0*/  SEL R3, R20, R31, !P0 ;  /* 0x0000001f14037207 */ /* 0x000fe20004000000 */
[C---:B------:R-:W-:Y:S01]  /*45e0*/  IMAD.HI.U32 R31, R8.reuse, R7, RZ ;  /* 0x00000007081f7227 */ /* 0x040fe200078e00ff */
[----:B------:R-:W-:Y:S02]  /*45f0*/  SEL R11, R19, R34, !P5 ;  /* 0x00000022130b7207 */ /* 0x000fe40006800000 */
[----:B------:R-:W-:Y:S01]  /*4600*/  SHF.R.U32.HI R36, RZ, R17, R36 ;  /* 0x00000011ff247219 */ /* 0x000fe20000011624 */
[----:B------:R-:W-:Y:S01]  /*4610*/  IMAD.HI.U32 R44, R3, R4, RZ ;  /* 0x00000004032c7227 */ /* 0x000fe200078e00ff */
[----:B------:R-:W-:Y:S03]  /*4620*/  SHF.R.U32.HI R31, RZ, R18, R31 ;  /* 0x00000012ff1f7219 */ /* 0x000fe6000001161f */
[----:B------:R-:W-:Y:S01]  /*4630*/  IMAD.HI.U32 R34, R11, R4, RZ ;  /* 0x000000040b227227 */ /* 0x000fe200078e00ff */
[----:B------:R-:W-:Y:S02]  /*4640*/  @P2 SHF.R.U32.HI R3, RZ, R5, R44 ;  /* 0x00000005ff032219 */ /* 0x000fe4000001162c */
[----:B------:R-:W-:Y:S02]  /*4650*/  SEL R9, R8, R31, !P0 ;  /* 0x0000001f08097207 */ /* 0x000fe40004000000 */
[----:B------:R-:W-:Y:S01]  /*4660*/  @P2 SHF.R.U32.HI R11, RZ, R5, R34 ;  /* 0x00000005ff0b2219 */ /* 0x000fe20000011622 */
[C---:B------:R-:W-:Y:S01]  /*4670*/  IMAD R10, R22.reuse, R3, RZ ;  /* 0x00000003160a7224 */ /* 0x040fe200078e02ff */
[----:B------:R-:W-:Y:S01]  /*4680*/  SEL R3, R13, R36, !P5 ;  /* 0x000000240d037207 */ /* 0x000fe20006800000 */
[C---:B------:R-:W-:Y:S03]  /*4690*/  IMAD.HI.U32 R14, R9.reuse, R4, RZ ;  /* 0x00000004090e7227 */ /* 0x040fe600078e00ff */
[----:B------:R-:W-:Y:S01]  /*46a0*/  ISETP.GE.AND P0, PT, R9, R10, PT ;  /* 0x0000000a0900720c */ /* 0x000fe20003f06270 */
[C---:B------:R-:W-:Y:S01]  /*46b0*/  IMAD R12, R22.reuse, R11, RZ ;  /* 0x0000000b160c7224 */ /* 0x040fe200078e02ff */
[-C--:B------:R-:W-:Y:S04]  /*46c0*/  SHF.R.U32.HI R14, RZ, R5.reuse, R14 ;  /* 0x00000005ff0e7219 */ /* 0x080fe8000001160e */
[----:B------:R-:W-:Y:S02]  /*46d0*/  ISETP.GE.OR P0, PT, R3, R12, P0 ;  /* 0x0000000c0300720c */ /* 0x000fe40000706670 */
[----:B------:R-:W-:Y:S05]  /*46e0*/  SEL R15, R9, R14, !P2 ;  /* 0x0000000e090f7207 */ /* 0x000fea0005000000 */
[----:B------:R-:W-:Y:S04]  /*46f0*/  IMAD.MOV R14, RZ, RZ, -R15 ;  /* 0x000000ffff0e7224 */ /* 0x000fe800078e0a0f */
[----:B------:R-:W-:Y:S02]  /*4700*/  IMAD R14, R22, R14, R9 ;  /* 0x0000000e160e7224 */ /* 0x000fe400078e0209 */
[C---:B------:R-:W-:Y:S05]  /*4710*/  @!P0 IMAD.HI.U32 R10, R3.reuse, R4, RZ ;  /* 0x00000004030a8227 */ /* 0x040fea00078e00ff */
[----:B------:R-:W-:Y:S04]  /*4720*/  @!P0 SHF.R.U32.HI R10, RZ, R5, R10 ;  /* 0x00000005ff0a8219 */ /* 0x000fe8000001160a */
[----:B------:R-:W-:Y:S01]  /*4730*/  @!P0 SEL R0, R3, R10, !P2 ;  /* 0x0000000a03008207 */ /* 0x000fe20005000000 */
[----:B------:R-:W-:Y:S03]  /*4740*/  IMAD.MOV R10, RZ, RZ, -R3 ;  /* 0x000000ffff0a7224 */ /* 0x000fe600078e0a03 */
[----:B------:R-:W-:Y:S01]  /*4750*/  @!P0 IADD3 R15, PT, PT, R15, -R0, RZ ;  /* 0x800000000f0f8210 */ /* 0x000fe20007ffe0ff */
[----:B------:R-:W-:Y:S01]  /*4760*/  @!P0 IMAD R0, R11, R14, R0 ;  /* 0x0000000e0b008224 */ /* 0x000fe200078e0200 */
[----:B------:R-:W-:Y:S01]  /*4770*/  IADD3 R11, PT, PT, -R9, RZ, RZ ;  /* 0x000000ff090b7210 */ /* 0x000fe20007ffe1ff */
[----:B------:R-:W-:Y:S02]  /*4780*/  IMAD R13, R2, R10, R13 ;  /* 0x0000000a020d7224 */ /* 0x000fe400078e020d */
[----:B------:R-:W-:Y:S02]  /*4790*/  @!P0 IMAD R9, R15, R22, R3 ;  /* 0x000000160f098224 */ /* 0x000fe400078e0203 */
[----:B------:R-:W-:Y:S02]  /*47a0*/  @!P0 IMAD.MOV.U32 R3, RZ, RZ, R0 ;  /* 0x000000ffff038224 */ /* 0x000fe400078e0000 */
[----:B------:R-:W-:Y:S02]  /*47b0*/  IMAD R8, R6, R11, R8 ;  /* 0x0000000b06087224 */ /* 0x000fe400078e0208 */
[----:B------:R-:W-:Y:S02]  /*47c0*/  IMAD R13, R3, R2, R13 ;  /* 0x00000002030d7224 */ /* 0x000fe400078e020d */
[----:B------:R-:W-:Y:S02]  /*47d0*/  IMAD R8, R9, R6, R8 ;  /* 0x0000000609087224 */ /* 0x000fe400078e0208 */
.L_x_78:
[----:B------:R-:W-:Y:S05]  /*47e0*/  BRA.U UP1, `(.L_x_79) ;  /* 0x0000000101107547 */ /* 0x000fea000b800000 */
[----:B------:R-:W-:Y:S04]  /*47f0*/  MOV R0, UR5 ;  /* 0x0000000500007c02 */ /* 0x000fe80008000f00 */
[----:B------:R-:W-:Y:S04]  /*4800*/  SHF.L.U32 R3, R0, 0x1f, RZ ;  /* 0x0000001f00037819 */ /* 0x000fe800000006ff */
[----:B------:R-:W2:Y:S02]  /*4810*/  SYNCS.PHASECHK.TRANS64.TRYWAIT P0, [UR13+0xe8], R3 ;  /* 0x0000e803ff0075a7 */ /* 0x000ea4000800110d */
[----:B--2---:R-:W-:Y:S05]  /*4820*/  @!P0 BRA `(.L_x_80) ;  /* 0x0000002400448947 */ /* 0x004fea0003800000 */
.L_x_79:
[----:B------:R-:W-:Y:S05]  /*4830*/  BRA.U !UP3, `(.L_x_81) ;  /* 0x000000010b347547 */ /* 0x000fea000b800000 */
[----:B------:R-:W-:Y:S01]  /*4840*/  UPLOP3.LUT UP0, UPT, UPT, UPT, UP2, 0x80, 0x8 ;  /* 0x000000000008789c */ /* 0x000fe20003f0f020 */
[----:B------:R-:W-:Y:S05]  /*4850*/  HFMA2 R42, -RZ, RZ, 0, 5.9604644775390625e-08 ;  /* 0x00000001ff2a7431 */ /* 0x000fea00000001ff */
[----:B------:R-:W-:Y:S05]  /*4860*/  PLOP3.LUT P0, PT, PT, PT, UP0, 0x80, 0x8 ;  /* 0x000000000008781c */ /* 0x000fea0003f0f008 */
[----:B------:R-:W3:Y:S01]  /*4870*/  @UP0 LDCU.64 UR10, c[0x0][0x888] ;  /* 0x00011100ff0a07ac */ /* 0x000ee20008000a00 */
[----:B------:R-:W-:Y:S04]  /*4880*/  @UP0 UIMAD UR8, UR36, UR6, URZ ;  /* 0x00000006240802a4 */ /* 0x000fe8000f8e02ff */
[----:B---3--:R-:W-:Y:S06]  /*4890*/  @UP0 UIMAD.WIDE UR10, UR8, 0x4, UR10 ;  /* 0x00000004080a08a5 */ /* 0x008fec000f8e020a */
[----:B------:R-:W-:Y:S02]  /*48a0*/  IMAD.U32 R10, RZ, RZ, UR10 ;  /* 0x0000000aff0a7e24 */ /* 0x000fe4000f8e00ff */
[----:B------:R-:W-:Y:S05]  /*48b0*/  IMAD.U32 R11, RZ, RZ, UR11 ;  /* 0x0000000bff0b7e24 */ /* 0x000fea000f8e00ff */
[----:B--2---:R-:W2:Y:S02]  /*48c0*/  @P0 LDG.E R0, desc[UR44][R10.64] ;  /* 0x0000002c0a000981 */ /* 0x004ea4000c1e1900 */
[----:B--2---:R-:W-:Y:S01]  /*48d0*/  @P0 R2UR UR38, R0 ;  /* 0x00000000002602ca */ /* 0x004fe200000e0000 */
[----:B------:R-:W-:Y:S05]  /*48e0*/  IMAD.MOV.U32 R0, RZ, RZ, 0x1 ;  /* 0x00000001ff007424 */ /* 0x000fea00078e00ff */
[----:B------:R-:W-:Y:S08]  /*48f0*/  @!P0 PRMT R42, R0, 0x7610, R42 ;  /* 0x00007610002a8816 */ /* 0x000ff0000000002a */
[----:B------:R-:W3:Y:S02]  /*4900*/  @!UP0 LDCU UR38, c[0x0][0x880] ;  /* 0x00011000ff2687ac */ /* 0x000ee40008000800 */
.L_x_81:
[----:B---3--:R-:W-:Y:S01]  /*4910*/  @!P4 FSETP.EQ.AND P5, PT, RZ, UR38, PT ;  /* 0x00000026ff00cc0b */ /* 0x008fe2000bfa2000 */
[----:B------:R-:W-:Y:S01]  /*4920*/  @!UPT UIADD3 URZ, UPT, UPT, URZ, URZ, URZ ;  /* 0x000000fffffff290 */ /* 0x000fe2000fffe0ff */
[----:B------:R-:W-:Y:S11]  /*4930*/  @!P4 BRA `(.L_x_82) ;  /* 0x000000000014c947 */ /* 0x000ff60003800000 */
[----:B------:R-:W-:Y:S02]  /*4940*/  LOP3.LUT P0, RZ, R42, 0xff, RZ, 0xc0, !PT ;  /* 0x000000ff2aff7812 */ /* 0x000fe4000780c0ff */
[----:B------:R-:W-:Y:S04]  /*4950*/  PLOP3.LUT P5, PT, PT, PT, UP0, 0x80, 0x8 ;  /* 0x000000000008781c */ /* 0x000fe80003faf008 */
[----:B------:R-:W-:Y:S07]  /*4960*/  PLOP3.LUT P5, PT, P5, PT, PT, 0x8, 0x80 ;  /* 0x000000000080781c */ /* 0x000fee0002fae170 */
[----:B------:R-:W-:Y:S11]  /*4970*/  @P0 FSETP.EQ.AND P5, PT, RZ, UR38, PT ;  /* 0x00000026ff000c0b */ /* 0x000ff6000bfa2000 */
[----:B------:R-:W-:Y:S02]  /*4980*/  @!UPT UIADD3 URZ, UPT, UPT, URZ, URZ, URZ ;  /* 0x000000fffffff290 */ /* 0x000fe4000fffe0ff */
.L_x_82:
[----:B------:R-:W3:Y:S01]  /*4990*/  LDC.64 R14, c[0x0][0xb10] ;  /* 0x0002c400ff0e7b82 */ /* 0x000ee20000000a00 */
[----:B------:R-:W-:Y:S01]  /*49a0*/  ULEA UR14, UR16, UR13, 0x3 ;  /* 0x0000000d100e7291 */ /* 0x000fe2000f8e18ff */
[----:B------:R-:W-:Y:S01]  /*49b0*/  SHF.L.U32 R12, R30, 0x1f, RZ ;  /* 0x0000001f1e0c7819 */ /* 0x000fe200000006ff */
[----:B------:R-:W-:Y:S01]  /*49c0*/  VIADD R29, R29, 0x1 ;  /* 0x000000011d1d7836 */ /* 0x000fe20000000000 */
[----:B------:R-:W-:Y:S04]  /*49d0*/  @P3 SHF.R.U32.HI R23, RZ, 0x10, R25 ;  /* 0x00000010ff173819 */ /* 0x000fe80000011619 */
[----:B------:R-:W5:Y:S02]  /*49e0*/  LDC.64 R10, c[0x0][0xb18] ;  /* 0x0002c600ff0a7b82 */ /* 0x000f640000000a00 */
[----:B------:R-:W1:Y:S01]  /*49f0*/  SYNCS.PHASECHK.TRANS64.TRYWAIT P4, [UR14+0xd0], R12 ;  /* 0x0000d00cff0075a7 */ /* 0x000e62000808110e */
[----:B---3--:R-:W-:Y:S05]  /*4a00*/  @!P1 IMAD.HI.U32 R14, R13, R14, RZ ;  /* 0x0000000e0d0e9227 */ /* 0x008fea00078e00ff */
[----:B--2---:R-:W2:Y:S01]  /*4a10*/  @!P1 LDC R0, c[0x0][0xb20] ;  /* 0x0002c800ff009b82 */ /* 0x004ea20000000800 */
[----:B------:R-:W-:Y:S01]  /*4a20*/  @!P1 SHF.R.U32.HI R14, RZ, R15, R14 ;  /* 0x0000000fff0e9219 */ /* 0x000fe2000001160e */
[----:B-----5:R-:W-:Y:S01]  /*4a30*/  @!P1 IMAD.HI.U32 R11, R8, R11, RZ ;  /* 0x0000000b080b9227 */ /* 0x020fe200078e00ff */
[----:B------:R-:W-:Y:S05]  /*4a40*/  @!P1 ISETP.NE.AND P0, PT, R10, 0x1, PT ;  /* 0x000000010a00980c */ /* 0x000fea0003f05270 */
[----:B------:R-:W3:Y:S01]  /*4a50*/  @!P1 LDC R3, c[0x0][0xb0c] ;  /* 0x0002c300ff039b82 */ /* 0x000ee20000000800 */
[----:B--2---:R-:W-:Y:S02]  /*4a60*/  @!P1 SHF.R.U32.HI R9, RZ, R0, R11 ;  /* 0x00000000ff099219 */ /* 0x004fe4000001160b */
[----:B---3--:R-:W-:Y:S02]  /*4a70*/  @!P1 ISETP.NE.AND P2, PT, R3, 0x1, PT ;  /* 0x000000010300980c */ /* 0x008fe40003f45270 */
[----:B------:R-:W-:Y:S02]  /*4a80*/  @!P1 SEL R9, R8, R9, !P0 ;  /* 0x0000000908099207 */ /* 0x000fe40004000000 */
[----:B------:R-:W-:Y:S02]  /*4a90*/  ELECT P0, URZ, PT ;  /* 0x0000000000ff782f */ /* 0x000fe40003800000 */
[----:B------:R-:W-:Y:S05]  /*4aa0*/  @!P1 SEL R14, R13, R14, !P2 ;  /* 0x0000000e0d0e9207 */ /* 0x000fea0005000000 */
[----:B------:R-:W-:Y:S02]  /*4ab0*/  @!P1 IMAD.IADD R0, R9, 0x1, -R14 ;  /* 0x0000000109009824 */ /* 0x000fe400078e0a0e */
[----:B------:R-:W-:Y:S02]  /*4ac0*/  @!P1 IMAD.IADD R9, R14, 0x1, -R9 ;  /* 0x000000010e099824 */ /* 0x000fe400078e0a09 */
[----:B------:R-:W-:Y:S02]  /*4ad0*/  @!P1 IMAD R13, R0, R3, R13 ;  /* 0x00000003000d9224 */ /* 0x000fe400078e020d */
[----:B------:R-:W-:Y:S01]  /*4ae0*/  @!P1 IMAD R8, R9, R10, R8 ;  /* 0x0000000a09089224 */ /* 0x000fe200078e0208 */
[----:B-1----:R-:W-:Y:S06]  /*4af0*/  @!P4 BRA `(.L_x_83) ;  /* 0x0000002000a8c947 */ /* 0x002fec0003800000 */
.L_x_152:
[----:B------:R-:W-:Y:S01]  /*4b00*/  PLOP3.LUT P5, PT, P5, P0, PT, 0xf2, 0x2f ;  /* 0x00000000002f781c */ /* 0x000fe20002fa1e72 */
[----:B------:R-:W-:Y:S01]  /*4b10*/  UMOV UR18, 0x0 ;  /* 0x0000000000127882 */ /* 0x000fe20000000000 */
[----:B------:R-:W-:Y:S01]  /*4b20*/  UMOV UR19, 0x10000000 ;  /* 0x1000000000137882 */ /* 0x000fe20000000000 */
[----:B------:R-:W-:Y:S01]  /*4b30*/  UMOV UR12, UR36 ;  /* 0x00000024000c7c82 */ /* 0x000fe20008000000 */
[----:B------:R-:W-:Y:S09]  /*4b40*/  @P3 R2UR UR36, R23 ;  /* 0x00000000172432ca */ /* 0x000ff200000e0000 */
[----:B-1----:R-:W-:Y:S01]  /*4b50*/  @!P5 IADD3 R3, P0, PT, R32, 0x580, RZ ;  /* 0x000005802003d810 */ /* 0x002fe20007f1e0ff */
[----:B------:R-:W-:Y:S01]  /*4b60*/  @!P5 IMAD.SHL.U32 R39, R39, 0x8, RZ ;  /* 0x000000082727d824 */ /* 0x000fe200078e00ff */
[----:B------:R-:W-:Y:S01]  /*4b70*/  VOTEU.ALL UP1, P5 ;  /* 0x0000000000ff7886 */ /* 0x000fe20002820000 */
[----:B------:R-:W-:Y:S01]  /*4b80*/  @!P5 IMAD.SHL.U32 R41, R41, 0x40, RZ ;  /* 0x000000402929d824 */ /* 0x000fe200078e00ff */
[----:B------:R-:W-:Y:S01]  /*4b90*/  @!P5 R2UR UR9, R3 ;  /* 0x000000000309d2ca */ /* 0x000fe200000e0000 */
[----:B------:R-:W-:Y:S01]  /*4ba0*/  @!P5 IMAD.X R0, RZ, RZ, R33, P0 ;  /* 0x000000ffff00d224 */ /* 0x000fe200000e0621 */
[----:B------:R-:W-:Y:S01]  /*4bb0*/  @!P5 R2UR UR10, R39 ;  /* 0x00000000270ad2ca */ /* 0x000fe200000e0000 */
[----:B------:R-:W-:Y:S01]  /*4bc0*/  @!UP1 ULEA UR15, UR16, UR13, 0xa ;  /* 0x0000000d100f9291 */ /* 0x000fe2000f8e50ff */
[----:B------:R-:W-:Y:S01]  /*4bd0*/  @!P5 R2UR UR11, R41 ;  /* 0x00000000290bd2ca */ /* 0x000fe200000e0000 */
[----:B------:R-:W-:Y:S01]  /*4be0*/  UIADD3 UR16, UPT, UPT, UR16, 0x1, URZ ;  /* 0x0000000110107890 */ /* 0x000fe2000fffe0ff */
[----:B------:R-:W-:Y:S01]  /*4bf0*/  @!P5 R2UR UR8, R0 ;  /* 0x000000000008d2ca */ /* 0x000fe200000e0000 */
[----:B------:R-:W-:Y:S01]  /*4c00*/  IMAD.IADD R39, R8, 0x1, R38 ;  /* 0x0000000108277824 */ /* 0x000fe200078e0226 */
[----:B------:R-:W-:Y:S01]  /*4c10*/  ISETP.NE.AND P0, PT, R29, 0x2, PT ;  /* 0x000000021d00780c */ /* 0x000fe20003f05270 */
[----:B------:R-:W-:Y:S03]  /*4c20*/  IMAD.IADD R41, R13, 0x1, R40 ;  /* 0x000000010d297824 */ /* 0x000fe600078e0228 */
[----:B------:R-:W-:Y:S01]  /*4c30*/  SEL R3, RZ, 0x1, P0 ;  /* 0x00000001ff037807 */ /* 0x000fe20000000000 */
[----:B------:R-:W-:Y:S01]  /*4c40*/  IMAD.U32 R10, RZ, RZ, UR9 ;  /* 0x00000009ff0a7e24 */ /* 0x000fe2000f8e00ff */
[----:B------:R-:W-:Y:S01]  /*4c50*/  UIADD3 UR9, UPT, UPT, UR14, 0xc0, URZ ;  /* 0x000000c00e097890 */ /* 0x000fe2000fffe0ff */
[----:B------:R-:W-:Y:S02]  /*4c60*/  SEL R29, R29, RZ, P0 ;  /* 0x000000ff1d1d7207 */ /* 0x000fe40000000000 */
[----:B------:R-:W-:Y:S02]  /*4c70*/  LOP3.LUT R28, R28, R3, RZ, 0x3c, !PT ;  /* 0x000000031c1c7212 */ /* 0x000fe400078e3cff */
[----:B------:R-:W-:Y:S01]  /*4c80*/  IMAD.U32 R11, RZ, RZ, UR8 ;  /* 0x00000008ff0b7e24 */ /* 0x000fe2000f8e00ff */
[----:B------:R-:W-:Y:S01]  /*4c90*/  @!P5 R2UR UR20, R10 ;  /* 0x000000000a14d2ca */ /* 0x000fe200000e0000 */
[----:B------:R-:W-:Y:S01]  /*4ca0*/  @!UP1 UIADD3 UR8, UPT, UPT, UR15, 0x200, URZ ;  /* 0x000002000f089890 */ /* 0x000fe2000fffe0ff */
[----:B------:R-:W-:Y:S02]  /*4cb0*/  VOTEU.ALL UP1, P5 ;  /* 0x0000000000ff7886 */ /* 0x000fe40002820000 */
[----:B------:R-:W-:Y:S01]  /*4cc0*/  @!P5 R2UR UR21, R11 ;  /* 0x000000000b15d2ca */ /* 0x000fe200000e0000 */
[----:B------:R-:W-:Y:S11]  /*4cd0*/  UPRMT UR15, UR4, 0x654, UR9 ;  /* 0x00000654040f7896 */ /* 0x000ff60008000009 */
[----:B------:R-:W-:Y:S01]  /*4ce0*/  @!UPT UIADD3 URZ, UPT, UPT, URZ, URZ, URZ ;  /* 0x000000fffffff290 */ /* 0x000fe2000fffe0ff */
[----:B------:R2:W-:Y:S01]  /*4cf0*/  @!UP1 UTMALDG.3D [UR8], [UR20], desc[UR18] ;  /* 0x00001208140095b4 */ /* 0x0005e20008011000 */
[----:B------:R2:W-:Y:S01]  /*4d00*/  @!P5 SYNCS.ARRIVE.TRANS64.RED.A0TR RZ, [UR14+0xc0], R21 ;  /* 0x0000c015ffffd9a7 */ /* 0x0005e2000830040e */
[----:B------:R-:W-:Y:S04]  /*4d10*/  UISETP.NE.AND UP1, UPT, UR16, 0x2, UPT ;  /* 0x000000021000788c */ /* 0x000fe8000bf25270 */
[----:B------:R-:W-:Y:S02]  /*4d20*/  USEL UR14, URZ, 0x1, UP1 ;  /* 0x00000001ff0e7887 */ /* 0x000fe40008800000 */
[----:B------:R-:W-:Y:S02]  /*4d30*/  USEL UR16, UR16, URZ, UP1 ;  /* 0x000000ff10107287 */ /* 0x000fe40008800000 */
[----:B------:R-:W-:Y:S02]  /*4d40*/  UPLOP3.LUT UP1, UPT, UPT, UPT, UPT, 0x80, 0x8 ;  /* 0x000000000008789c */ /* 0x000fe40003f2f070 */
[----:B------:R-:W-:Y:S01]  /*4d50*/  LOP3.LUT R30, R30, UR14, RZ, 0x3c, !PT ;  /* 0x0000000e1e1e7c12 */ /* 0x000fe2000f8e3cff */
[----:B------:R-:W-:Y:S01]  /*4d60*/  SYNCS.ARRIVE.TRANS64.RED.A1T0 RZ, [UR15], RZ ;  /* 0x000000ffffff79a7 */ /* 0x000fe2000810040f */
[----:B------:R-:W-:Y:S07]  /*4d70*/  @P3 BRA `(.L_x_84) ;  /* 0xfffffff400983947 */ /* 0x000fee000383ffff */
[----:B------:R-:W-:Y:S01]  /*4d80*/  UIADD3 UR13, UPT, UPT, UR13, 0xd0, URZ ;  /* 0x000000d00d0d7890 */ /* 0x000fe2000fffe0ff */
[----:B------:R-:W-:-:S03]  /*4d90*/  SHF.L.U32 R3, R30, 0x1f, RZ ;  /* 0x0000001f1e037819 */ /* 0x000fc600000006ff */
[----:B------:R-:W-:-:S09]  /*4da0*/  ULEA UR4, UR16, UR13, 0x3 ;  /* 0x0000000d10047291 */ /* 0x000fd2000f8e18ff */
[----:B------:R-:W1:Y:S02]  /*4db0*/  SYNCS.PHASECHK.TRANS64.TRYWAIT P0, [UR4], R3 ;  /* 0x00000003ff0075a7 */ /* 0x000e640008001104 */
[----:B-1----:R-:W-:Y:S05]  /*4dc0*/  @!P0 BRA `(.L_x_85) ;  /* 0x00000020000c8947 */ /* 0x002fea0003800000 */
.L_x_154:
[----:B------:R-:W-:-:S04]  /*4dd0*/  UIADD3 UR5, UPT, UPT, UR16, 0x1, URZ ;  /* 0x0000000110057890 */ /* 0x000fc8000fffe0ff */
[----:B------:R-:W-:-:S04]  /*4de0*/  UISETP.NE.AND UP0, UPT, UR5, 0x2, UPT ;  /* 0x000000020500788c */ /* 0x000fc8000bf05270 */
[----:B------:R-:W-:Y:S02]  /*4df0*/  USEL UR4, URZ, 0x1, UP0 ;  /* 0x00000001ff047887 */ /* 0x000fe40008000000 */
[----:B------:R-:W-:-:S04]  /*4e00*/  USEL UR5, UR5, URZ, UP0 ;  /* 0x000000ff05057287 */ /* 0x000fc80008000000 */
[----:B------:R-:W-:Y:S01]  /*4e10*/  ULEA UR5, UR5, UR13, 0x3 ;  /* 0x0000000d05057291 */ /* 0x000fe2000f8e18ff */
[----:B-1----:R-:W-:-:S04]  /*4e20*/  LOP3.LUT R3, R30, UR4, RZ, 0x3c, !PT ;  /* 0x000000041e037c12 */ /* 0x002fc8000f8e3cff */
[----:B------:R-:W-:Y:S01]  /*4e30*/  SHF.L.U32 R3, R3, 0x1f, RZ ;  /* 0x0000001f03037819 */ /* 0x000fe200000006ff */
[----:B------:R-:W-:-:S07]  /*4e40*/  IMAD.U32 R0, RZ, RZ, UR5 ;  /* 0x00000005ff007e24 */ /* 0x000fce000f8e00ff */
.L_x_86:
[----:B-1----:R1:W3:Y:S02]  /*4e50*/  SYNCS.PHASECHK.TRANS64.TRYWAIT P0, [R0+URZ], R3 ;  /* 0x00000003000075a7 */ /* 0x0022e400080011ff */
[----:B---3--:R-:W-:Y:S05]  /*4e60*/  @!P0 NANOSLEEP.SYNCS 0x989680 ;  /* 0x009896800000895d */ /* 0x008fea0003900000 */
[----:B------:R-:W3:Y:S02]  /*4e70*/  @!P0 SYNCS.PHASECHK.TRANS64 P0, [R0+URZ], R3 ;  /* 0x00000003000085a7 */ /* 0x000ee400080010ff */
[----:B--23--:R-:W-:Y:S05]  /*4e80*/  @P0 EXIT ;  /* 0x000000000000094d */ /* 0x00cfea0003800000 */
[----:B------:R-:W-:Y:S05]  /*4e90*/  BRA `(.L_x_86) ;  /* 0xfffffffc00ec7947 */ /* 0x000fea000383ffff */
.L_x_76:
[----:B------:R-:W-:-:S06]  /*4ea0*/  UISETP.GE.AND UP1, UPT, UR8, 0x4, UPT ;  /* 0x000000040800788c */ /* 0x000fcc000bf26270 */
[----:B------:R-:W-:-:S13]  /*4eb0*/  PLOP3.LUT P0, PT, PT, PT, UP1, 0x80, 0x8 ;  /* 0x000000000008781c */ /* 0x000fda0003f0f018 */
[----:B------:R-:W-:Y:S05]  /*4ec0*/  @!P0 EXIT ;  /* 0x000000000000894d */ /* 0x000fea0003800000 */
[----:B------:R-:W-:Y:S01]  /*4ed0*/  BAR.SYNC.DEFER_BLOCKING 0x6, 0xa0 ;  /* 0x0182800000007b1d */ /* 0x000fe20000010000 */
[C---:B------:R-:W-:Y:S01]  /*4ee0*/  IMAD.SHL.U32 R0, R52.reuse, 0x8, RZ ;  /* 0x0000000834007824 */ /* 0x040fe200078e00ff */
[----:B------:R-:W-:Y:S01]  /*4ef0*/  CS2R R48, SRZ ;  /* 0x0000000000307805 */ /* 0x000fe2000001ff00 */
[C---:B------:R-:W-:Y:S02]  /*4f00*/  IMAD.U32 R26, R52.reuse, 0x10000, RZ ;  /* 0x00010000341a7824 */ /* 0x040fe400078e00ff */
[----:B------:R-:W-:Y:S01]  /*4f10*/  IMAD.SHL.U32 R51, R52, 0x4, RZ ;  /* 0x0000000434337824 */ /* 0x000fe200078e00ff */
[----:B------:R-:W-:Y:S02]  /*4f20*/  UMOV UR5, 0x400 ;  /* 0x0000040000057882 */ /* 0x000fe40000000000 */
[----:B------:R-:W1:Y:S01]  /*4f30*/  LDC R45, c[0x0][0x370] ;  /* 0x0000dc00ff2d7b82 */ /* 0x000e620000000800 */
[----:B------:R-:W-:Y:S01]  /*4f40*/  ULEA UR5, UR4, UR5, 0x18 ;  /* 0x0000000504057291 */ /* 0x000fe2000f8ec0ff */
[----:B------:R-:W-:Y:S01]  /*4f50*/  LOP3.LUT R0, R0, 0x78, RZ, 0xc0, !PT ;  /* 0x0000007800007812 */ /* 0x000fe200078ec0ff */
[----:B------:R-:W-:Y:S01]  /*4f60*/  IMAD.MOV.U32 R50, RZ, RZ, 0x1 ;  /* 0x00000001ff327424 */ /* 0x000fe200078e00ff */
[----:B------:R-:W-:Y:S01]  /*4f70*/  LOP3.LUT R26, R26, 0x600000, RZ, 0xc0, !PT ;  /* 0x006000001a1a7812 */ /* 0x000fe200078ec0ff */
[----:B------:R-:W-:Y:S01]  /*4f80*/  IMAD.MOV.U32 R10, RZ, RZ, RZ ;  /* 0x000000ffff0a7224 */ /* 0x000fe200078e00ff */
[----:B------:R-:W-:Y:S01]  /*4f90*/  LOP3.LUT R51, R0, 0x180, R51, 0xf8, !PT ;  /* 0x0000018000337812 */ /* 0x000fe200078ef833 */
[----:B------:R-:W2:Y:S01]  /*4fa0*/  LDCU.64 UR52, c[0x0][0x348] ;  /* 0x00006900ff3477ac */ /* 0x000ea20008000a00 */
[----:B------:R-:W4:Y:S01]  /*4fb0*/  LDC R24, c[0x0][0xb0c] ;  /* 0x0002c300ff187b82 */ /* 0x000f220000000800 */
[----:B------:R-:W-:-:S02]  /*4fc0*/  LOP3.LUT R52, R52, 0x60, RZ, 0xc0, !PT ;  /* 0x0000006034347812 */ /* 0x000fc400078ec0ff */
[----:B------:R-:W-:Y:S01]  /*4fd0*/  SHF.L.U32 R51, R51, 0x1, RZ ;  /* 0x0000000133337819 */ /* 0x000fe200000006ff */
[----:B------:R-:W1:Y:S04]  /*4fe0*/  LDCU.64 UR40, c[0x0][0x888] ;  /* 0x00011100ff2877ac */ /* 0x000e680008000a00 */
[----:B------:R-:W1:Y:S01]  /*4ff0*/  LDC R43, c[0x0][0xb20] ;  /* 0x0002c800ff2b7b82 */ /* 0x000e620000000800 */
[----:B------:R-:W3:Y:S01]  /*5000*/  LDS R3, [UR5+0x1a0] ;  /* 0x0001a005ff037984 */ /* 0x000ee20008000800 */
[----:B------:R-:W1:Y:S01]  /*5010*/  LDCU.64 UR42, c[0x0][0x890] ;  /* 0x00011200ff2a77ac */ /* 0x000e620008000a00 */
[----:B------:R-:W-:Y:S01]  /*5020*/  UMOV UR37, URZ ;  /* 0x000000ff00257c82 */ /* 0x000fe20008000000 */
[----:B------:R-:W-:-:S04]  /*5030*/  UMOV UR49, URZ ;  /* 0x000000ff00317c82 */ /* 0x000fc80008000000 */
[----:B------:R-:W1:Y:S01]  /*5040*/  LDC R23, c[0x0][0xb30] ;  /* 0x0002cc00ff177b82 */ /* 0x000e620000000800 */
[----:B------:R-:W-:Y:S01]  /*5050*/  UMOV UR48, URZ ;  /* 0x000000ff00307c82 */ /* 0x000fe20008000000 */
[----:B------:R-:W-:-:S06]  /*5060*/  UMOV UR47, URZ ;  /* 0x000000ff002f7c82 */ /* 0x000fcc0008000000 */
[----:B------:R-:W1:Y:S08]  /*5070*/  LDC.64 R36, c[0x0][0xb10] ;  /* 0x0002c400ff247b82 */ /* 0x000e700000000a00 */
[----:B------:R-:W1:Y:S08]  /*5080*/  LDC.64 R18, c[0x0][0xb18] ;  /* 0x0002c600ff127b82 */ /* 0x000e700000000a00 */
[----:B------:R-:W1:Y:S08]  /*5090*/  LDC.64 R16, c[0x0][0xb28] ;  /* 0x0002ca00ff107b82 */ /* 0x000e700000000a00 */
[----:B------:R-:W1:Y:S01]  /*50a0*/  LDC.64 R34, c[0x0][0x8b0] ;  /* 0x00022c00ff227b82 */ /* 0x000e620000000a00 */
[----:B---3--:R-:W-:-:S07]  /*50b0*/  IADD3 R26, PT, PT, R3, R26, RZ ;  /* 0x0000001a031a7210 */ /* 0x008fce0007ffe0ff */
[----:B------:R-:W3:Y:S08]  /*50c0*/  LDC.64 R32, c[0x0][0x8a8] ;  /* 0x00022a00ff207b82 */ /* 0x000ef00000000a00 */
[----:B--2-4-:R-:W1:Y:S02]  /*50d0*/  LDC R44, c[0x0][0x374] ;  /* 0x0000dd00ff2c7b82 */ /* 0x014e640000000800 */
.L_x_102:
[----:B--2---:R-:W2:Y:S01]  /*50e0*/  S2UR UR46, SR_CgaCtaId ;  /* 0x00000000002e79c3 */ /* 0x004ea20000008800 */
[----:B------:R-:W-:Y:S01]  /*50f0*/  UMOV UR39, 0x400 ;  /* 0x0000040000277882 */ /* 0x000fe20000000000 */
[----:B------:R-:W-:Y:S01]  /*5100*/  SHF.L.U32 R3, R48, 0x1f, RZ ;  /* 0x0000001f30037819 */ /* 0x000fe200000006ff */
[----:B--2---:R-:W-:Y:S06]  /*5110*/  ULEA UR39, UR46, UR39, 0x18 ;  /* 0x000000272e277291 */ /* 0x004fec000f8ec0ff */
[C---:B------:R-:W-:Y:S02]  /*5120*/  LEA R0, R10.reuse, UR39, 0x3 ;  /* 0x000000270a007c11 */ /* 0x040fe4000f8e18ff */
[----:B------:R-:W-:Y:S02]  /*5130*/  LEA R12, R10, UR39, 0x4 ;  /* 0x000000270a0c7c11 */ /* 0x000fe4000f8e20ff */
[----:B------:R-:W2:Y:S02]  /*5140*/  SYNCS.PHASECHK.TRANS64.TRYWAIT P0, [R0+URZ+0xf0], R3 ;  /* 0x0000f003000075a7 */ /* 0x000ea400080011ff */
[----:B-12---:R-:W-:Y:S05]  /*5150*/  @!P0 BRA `(.L_x_87) ;  /* 0x0000001c00408947 */ /* 0x006fea0003800000 */
.L_x_155:
[----:B------:R-:W-:Y:S01]  /*5160*/  ISETP.GE.AND P0, PT, R22, 0x1, PT ;  /* 0x000000011600780c */ /* 0x000fe20003f06270 */
[----:B------:R-:W4:Y:S01]  /*5170*/  LDS.128 R12, [R12+0x180] ;  /* 0x000180000c0c7984 */ /* 0x000f220000000c00 */
[----:B--2---:R-:W-:Y:S01]  /*5180*/  VIADD R0, R0, 0x100 ;  /* 0x0000010000007836 */ /* 0x004fe20000000000 */
        /* <DEDUP_REMOVED lines=8> */
[----:B----4-:R-:W-:Y:S04]  /*5210*/  LOP3.LUT P6, RZ, R14, 0x1, RZ, 0xc0, !PT ;  /* 0x000000010eff7812 */ /* 0x010fe800078cc0ff */
[----:B------:R-:W-:Y:S09]  /*5220*/  P2R R53, PR, RZ, 0x40 ;  /* 0x00000040ff357803 */ /* 0x000ff20000000000 */
[----:B------:R-:W-:Y:S02]  /*5230*/  @P6 MOV R27, R12 ;  /* 0x0000000c001b6202 */ /* 0x000fe40000000f00 */
[----:B------:R-:W-:Y:S01]  /*5240*/  @P6 LOP3.LUT R25, R13, 0xffff, RZ, 0xc0, !PT ;  /* 0x0000ffff0d196812 */ /* 0x000fe200078ec0ff */
[----:B--2---:R-:W-:Y:S06]  /*5250*/  @!P0 BRA `(.L_x_88) ;  /* 0x0000000000a48947 */ /* 0x004fec0003800000 */
[----:B-1----:R-:W-:Y:S01]  /*5260*/  IMAD.HI.U32 R30, R44, R19, RZ ;  /* 0x000000132c1e7227 */ /* 0x002fe200078e00ff */
[----:B------:R-:W-:Y:S02]  /*5270*/  ISETP.NE.AND P0, PT, R18, 0x1, PT ;  /* 0x000000011200780c */ /* 0x000fe40003f05270 */
[----:B------:R-:W-:Y:S01]  /*5280*/  ISETP.NE.AND P1, PT, R22, 0x1, PT ;  /* 0x000000011600780c */ /* 0x000fe20003f25270 */
[-C--:B------:R-:W-:Y:S01]  /*5290*/  IMAD.HI.U32 R20, R45, R36.reuse, RZ ;  /* 0x000000242d147227 */ /* 0x080fe200078e00ff */
[----:B------:R-:W-:Y:S02]  /*52a0*/  SHF.R.U32.HI R11, RZ, R43, R30 ;  /* 0x0000002bff0b7219 */ /* 0x000fe4000001161e */
[----:B------:R-:W-:Y:S01]  /*52b0*/  ISETP.NE.AND P2, PT, R24, 0x1, PT ;  /* 0x000000011800780c */ /* 0x000fe20003f45270 */
[----:B------:R-:W-:Y:S01]  /*52c0*/  IMAD.HI.U32 R56, R25, R19, RZ ;  /* 0x0000001319387227 */ /* 0x000fe200078e00ff */
[----:B------:R-:W-:Y:S02]  /*52d0*/  SHF.R.U32.HI R20, RZ, R37, R20 ;  /* 0x00000025ff147219 */ /* 0x000fe40000011614 */
[----:B------:R-:W-:Y:S01]  /*52e0*/  SEL R3, R44, R11, !P0 ;  /* 0x0000000b2c037207 */ /* 0x000fe20004000000 */
[----:B------:R-:W-:Y:S01]  /*52f0*/  IMAD.HI.U32 R54, R27, R36, RZ ;  /* 0x000000241b367227 */ /* 0x000fe200078e00ff */
[----:B------:R-:W-:Y:S03]  /*5300*/  SEL R7, R45, R20, !P2 ;  /* 0x000000142d077207 */ /* 0x000fe60005000000 */
[-C--:B------:R-:W-:Y:S01]  /*5310*/  IMAD.HI.U32 R20, R3, R16.reuse, RZ ;  /* 0x0000001003147227 */ /* 0x080fe200078e00ff */
[----:B------:R-:W-:Y:S03]  /*5320*/  SHF.R.U32.HI R54, RZ, R37, R54 ;  /* 0x00000025ff367219 */ /* 0x000fe60000011636 */
[----:B------:R-:W-:Y:S01]  /*5330*/  IMAD.HI.U32 R30, R7, R16, RZ ;  /* 0x00000010071e7227 */ /* 0x000fe200078e00ff */
[----:B------:R-:W-:Y:S02]  /*5340*/  @P1 SHF.R.U32.HI R3, RZ, R17, R20 ;  /* 0x00000011ff031219 */ /* 0x000fe40000011614 */
[----:B------:R-:W-:Y:S02]  /*5350*/  SHF.R.U32.HI R20, RZ, R43, R56 ;  /* 0x0000002bff147219 */ /* 0x000fe40000011638 */
[----:B------:R-:W-:Y:S01]  /*5360*/  @P1 SHF.R.U32.HI R7, RZ, R17, R30 ;  /* 0x00000011ff071219 */ /* 0x000fe2000001161e */
[C---:B------:R-:W-:Y:S01]  /*5370*/  IMAD R2, R22.reuse, R3, RZ ;  /* 0x0000000316027224 */ /* 0x040fe200078e02ff */
[----:B------:R-:W-:Y:S02]  /*5380*/  SEL R5, R25, R20, !P0 ;  /* 0x0000001419057207 */ /* 0x000fe40004000000 */
[----:B------:R-:W-:Y:S01]  /*5390*/  SEL R3, R27, R54, !P2 ;  /* 0x000000361b037207 */ /* 0x000fe20005000000 */
[----:B------:R-:W-:Y:S01]  /*53a0*/  IMAD R4, R22, R7, RZ ;  /* 0x0000000716047224 */ /* 0x000fe200078e02ff */
[C---:B------:R-:W-:Y:S01]  /*53b0*/  ISETP.GE.AND P0, PT, R5.reuse, R2, PT ;  /* 0x000000020500720c */ /* 0x040fe20003f06270 */
[----:B------:R-:W-:Y:S03]  /*53c0*/  IMAD.HI.U32 R6, R5, R16, RZ ;  /* 0x0000001005067227 */ /* 0x000fe600078e00ff */
[----:B------:R-:W-:Y:S01]  /*53d0*/  ISETP.GE.OR P0, PT, R3, R4, P0 ;  /* 0x000000040300720c */ /* 0x000fe20000706670 */
[----:B------:R-:W-:Y:S01]  /*53e0*/  IMAD.MOV R4, RZ, RZ, -R3 ;  /* 0x000000ffff047224 */ /* 0x000fe200078e0a03 */
[-C--:B------:R-:W-:Y:S03]  /*53f0*/  SHF.R.U32.HI R6, RZ, R17.reuse, R6 ;  /* 0x00000011ff067219 */ /* 0x080fe60000011606 */
[----:B------:R-:W-:Y:S01]  /*5400*/  IMAD R27, R24, R4, R27 ;  /* 0x00000004181b7224 */ /* 0x000fe200078e021b */
[----:B------:R-:W-:Y:S05]  /*5410*/  SEL R9, R5, R6, !P1 ;  /* 0x0000000605097207 */ /* 0x000fea0004800000 */
[----:B------:R-:W-:Y:S02]  /*5420*/  IMAD.MOV R6, RZ, RZ, -R9 ;  /* 0x000000ffff067224 */ /* 0x000fe400078e0a09 */
[C---:B------:R-:W-:Y:S04]  /*5430*/  @!P0 IMAD.HI.U32 R2, R3.reuse, R16, RZ ;  /* 0x0000001003028227 */ /* 0x040fe800078e00ff */
[----:B------:R-:W-:Y:S01]  /*5440*/  IMAD R6, R22, R6, R5 ;  /* 0x0000000616067224 */ /* 0x000fe200078e0205 */
[----:B------:R-:W-:Y:S04]  /*5450*/  @!P0 SHF.R.U32.HI R2, RZ, R17, R2 ;  /* 0x00000011ff028219 */ /* 0x000fe80000011602 */
[----:B------:R-:W-:Y:S02]  /*5460*/  @!P0 SEL R0, R3, R2, !P1 ;  /* 0x0000000203008207 */ /* 0x000fe40004800000 */
[----:B------:R-:W-:Y:S02]  /*5470*/  IADD3 R2, PT, PT, -R5, RZ, RZ ;  /* 0x000000ff05027210 */ /* 0x000fe40007ffe1ff */
[----:B------:R-:W-:Y:S01]  /*5480*/  @!P0 IADD3 R8, PT, PT, R9, -R0, RZ ;  /* 0x8000000009088210 */ /* 0x000fe20007ffe0ff */
[----:B------:R-:W-:Y:S02]  /*5490*/  @!P0 IMAD R0, R7, R6, R0 ;  /* 0x0000000607008224 */ /* 0x000fe400078e0200 */
[----:B------:R-:W-:Y:S02]  /*54a0*/  IMAD R25, R18, R2, R25 ;  /* 0x0000000212197224 */ /* 0x000fe400078e0219 */
[----:B------:R-:W-:Y:S02]  /*54b0*/  @!P0 IMAD R5, R8, R22, R3 ;  /* 0x0000001608058224 */ /* 0x000fe400078e0203 */
[----:B------:R-:W-:Y:S04]  /*54c0*/  @!P0 IMAD.MOV.U32 R3, RZ, RZ, R0 ;  /* 0x000000ffff038224 */ /* 0x000fe800078e0000 */
[----:B------:R-:W-:Y:S02]  /*54d0*/  IMAD R27, R3, R24, R27 ;  /* 0x00000018031b7224 */ /* 0x000fe400078e021b */
[----:B------:R-:W-:Y:S07]  /*54e0*/  IMAD R25, R5, R18, R25 ;  /* 0x0000001205197224 */ /* 0x000fee00078e0219 */
.L_x_88:
[----:B------:R-:W-:Y:S01]  /*54f0*/  ULEA.HI UR5, UR37, UR37, URZ, 0x1 ;  /* 0x0000002525057291 */ /* 0x000fe2000f8f08ff */
[----:B-1----:R-:W-:Y:S01]  /*5500*/  ISETP.NE.U32.AND P1, PT, R34, RZ, PT ;  /* 0x000000ff2200720c */ /* 0x002fe20003f25070 */
[----:B------:R-:W-:Y:S02]  /*5510*/  UISETP.NE.U32.AND UP2, UPT, UR42, URZ, UPT ;  /* 0x000000ff2a00728c */ /* 0x000fe4000bf45070 */
[----:B------:R-:W-:Y:S01]  /*5520*/  USHF.L.U32 UR4, UR5, 0x2, URZ ;  /* 0x0000000205047899 */ /* 0x000fe200080006ff */
[----:B------:R-:W-:Y:S01]  /*5530*/  ISETP.NE.AND.EX P1, PT, R35, RZ, PT, P1 ;  /* 0x000000ff2300720c */ /* 0x000fe20003f25310 */
[----:B------:R-:W-:Y:S02]  /*5540*/  UISETP.NE.AND.EX UP2, UPT, UR43, URZ, UPT, UP2 ;  /* 0x000000ff2b00728c */ /* 0x000fe4000bf45320 */
[----:B------:R-:W-:Y:S02]  /*5550*/  ULOP3.LUT UR5, UR5, 0xffe, URZ, 0xc0, !UPT ;  /* 0x00000ffe05057892 */ /* 0x000fe4000f8ec0ff */
[----:B------:R-:W-:Y:S02]  /*5560*/  UISETP.NE.AND UP0, UPT, UR50, URZ, UPT ;  /* 0x000000ff3200728c */ /* 0x000fe4000bf05270 */
[----:B------:R-:W-:Y:S02]  /*5570*/  ULOP3.LUT UR4, UR4, 0xfffffff8, URZ, 0xc0, !UPT ;  /* 0xfffffff804047892 */ /* 0x000fe4000f8ec0ff */
[----:B------:R-:W-:Y:S02]  /*5580*/  UIADD3 UR5, UPT, UPT, -UR5, UR37, URZ ;  /* 0x0000002505057290 */ /* 0x000fe4000fffe1ff */
[----:B------:R-:W-:Y:S02]  /*5590*/  PLOP3.LUT P2, PT, PT, PT, UP0, 0x80, 0x8 ;  /* 0x000000000008781c */ /* 0x000fe40003f4f008 */
[----:B------:R-:W-:Y:S02]  /*55a0*/  VIADD R3, R26, UR4 ;  /* 0x000000041a037c36 */ /* 0x000fe40008000000 */
[----:B------:R-:W-:Y:S01]  /*55b0*/  IMAD.U32 R0, RZ, RZ, UR5 ;  /* 0x00000005ff007e24 */ /* 0x000fe2000f8e00ff */
[----:B------:R-:W-:Y:S08]  /*55c0*/  BRA.U !UP2, `(.L_x_89) ;  /* 0x000000010a387547 */ /* 0x000ff0000b800000 */
[----:B------:R-:W-:Y:S01]  /*55d0*/  UISETP.NE.U32.AND UP0, UPT, UR40, URZ, UPT ;  /* 0x000000ff2800728c */ /* 0x000fe2000bf05070 */
[----:B------:R-:W-:Y:S03]  /*55e0*/  HFMA2 R42, -RZ, RZ, 0, 5.9604644775390625e-08 ;  /* 0x00000001ff2a7431 */ /* 0x000fe600000001ff */
[----:B------:R-:W-:Y:S06]  /*55f0*/  UISETP.NE.AND.EX UP0, UPT, UR41, URZ, UPT, UP0 ;  /* 0x000000ff2900728c */ /* 0x000fec000bf05300 */
[----:B------:R-:W-:Y:S05]  /*5600*/  PLOP3.LUT P0, PT, PT, PT, UP0, 0x80, 0x8 ;  /* 0x000000000008781c */ /* 0x000fea0003f0f008 */
[----:B------:R-:W1:Y:S01]  /*5610*/  @UP0 LDCU.64 UR6, c[0x0][0x888] ;  /* 0x00011100ff0607ac */ /* 0x000e620008000a00 */
[----:B------:R-:W-:Y:S04]  /*5620*/  @UP0 UIMAD UR4, UR36, UR42, URZ ;  /* 0x0000002a240402a4 */ /* 0x000fe8000f8e02ff */
[----:B-1----:R-:W-:Y:S06]  /*5630*/  @UP0 UIMAD.WIDE UR6, UR4, 0x4, UR6 ;  /* 0x00000004040608a5 */ /* 0x002fec000f8e0206 */
[----:B------:R-:W-:Y:S02]  /*5640*/  IMAD.U32 R4, RZ, RZ, UR6 ;  /* 0x00000006ff047e24 */ /* 0x000fe4000f8e00ff */
[----:B------:R-:W-:Y:S05]  /*5650*/  IMAD.U32 R5, RZ, RZ, UR7 ;  /* 0x00000007ff057e24 */ /* 0x000fea000f8e00ff */
[----:B------:R-:W2:Y:S02]  /*5660*/  @P0 LDG.E R2, desc[UR44][R4.64] ;  /* 0x0000002c04020981 */ /* 0x000ea4000c1e1900 */
[----:B--2---:R-:W-:Y:S01]  /*5670*/  @P0 R2UR UR38, R2 ;  /* 0x00000000022602ca */ /* 0x004fe200000e0000 */
[----:B------:R-:W-:Y:S05]  /*5680*/  IMAD.MOV.U32 R2, RZ, RZ, 0x1 ;  /* 0x00000001ff027424 */ /* 0x000fea00078e00ff */
[----:B------:R-:W-:Y:S08]  /*5690*/  @!P0 PRMT R42, R2, 0x7610, R42 ;  /* 0x00007610022a8816 */ /* 0x000ff0000000002a */
[----:B------:R-:W1:Y:S02]  /*56a0*/  @!UP0 LDCU UR38, c[0x0][0x880] ;  /* 0x00011000ff2687ac */ /* 0x000e640008000800 */
.L_x_89:
[----:B------:R-:W-:Y:S05]  /*56b0*/  @!P1 BRA `(.L_x_90) ;  /* 0x0000000000209947 */ /* 0x000fea0003800000 */
[----:B---3--:R-:W-:Y:S04]  /*56c0*/  ISETP.NE.U32.AND P0, PT, R32, RZ, PT ;  /* 0x000000ff2000720c */ /* 0x008fe80003f05070 */
[----:B------:R-:W-:Y:S11]  /*56d0*/  ISETP.NE.AND.EX P0, PT, R33, RZ, PT, P0 ;  /* 0x000000ff2100720c */ /* 0x000ff60003f05300 */
[----:B------:R-:W-:Y:S02]  /*56e0*/  @!UPT UIADD3 URZ, UPT, UPT, URZ, URZ, URZ ;  /* 0x000000fffffff290 */ /* 0x000fe4000fffe0ff */
[----:B------:R-:W2:Y:S01]  /*56f0*/  @P0 LDC.64 R4, c[0x0][0x8a8] ;  /* 0x00022a00ff040b82 */ /* 0x000ea20000000a00 */
[----:B------:R-:W-:Y:S04]  /*5700*/  @P0 IMAD R2, R34, UR36, RZ ;  /* 0x0000002422020c24 */ /* 0x000fe8000f8e02ff */
[----:B--2---:R-:W-:Y:S05]  /*5710*/  @P0 IMAD.WIDE R4, R2, 0x4, R4 ;  /* 0x0000000402040825 */ /* 0x004fea00078e0204 */
[----:B-----5:R2:W5:Y:S02]  /*5720*/  @P0 LDG.E R28, desc[UR44][R4.64] ;  /* 0x0000002c041c0981 */ /* 0x020564000c1e1900 */
[----:B--2---:R-:W4:Y:S02]  /*5730*/  @!P0 LDC R28, c[0x0][0x8a0] ;  /* 0x00022800ff1c8b82 */ /* 0x004f240000000800 */
.L_x_90:
[----:B------:R-:W2:Y:S01]  /*5740*/  LDC.64 R8, c[0x0][0xb10] ;  /* 0x0002c400ff087b82 */ /* 0x000ea20000000a00 */
[----:B------:R-:W-:Y:S01]  /*5750*/  UISETP.NE.AND UP4, UPT, UR50, URZ, UPT ;  /* 0x000000ff3200728c */ /* 0x000fe2000bf85270 */
[----:B-1----:R-:W-:Y:S01]  /*5760*/  @P2 FSETP.NEU.AND P1, PT, RZ, UR38, PT ;  /* 0x00000026ff002c0b */ /* 0x002fe2000bf2d000 */
[----:B------:R-:W-:Y:S01]  /*5770*/  UPLOP3.LUT UP0, UPT, UPT, UPT, UPT, 0x40, 0x4 ;  /* 0x000000000004789c */ /* 0x000fe20003f0e870 */
[----:B------:R-:W-:Y:S01]  /*5780*/  @P2 LOP3.LUT P0, RZ, R42, 0xff, RZ, 0xc0, !PT ;  /* 0x000000ff2aff2812 */ /* 0x000fe2000780c0ff */
[----:B------:R-:W-:Y:S03]  /*5790*/  ULEA UR55, UR37, UR39, 0x3 ;  /* 0x0000002725377291 */ /* 0x000fe6000f8e18ff */
[----:B------:R-:W1:Y:S01]  /*57a0*/  LDC.64 R6, c[0x0][0xb18] ;  /* 0x0002c600ff067b82 */ /* 0x000e620000000a00 */
[----:B------:R-:W-:Y:S01]  /*57b0*/  LOP3.LUT R11, R50, 0x1, RZ, 0x3c, !PT ;  /* 0x00000001320b7812 */ /* 0x000fe200078e3cff */
[----:B------:R-:W-:Y:S01]  /*57c0*/  USHF.L.U32 UR51, UR49, 0xa, URZ ;  /* 0x0000000a31337899 */ /* 0x000fe200080006ff */
[----:B------:R-:W-:Y:S01]  /*57d0*/  SHF.L.U32 R20, R49, 0x1f, RZ ;  /* 0x0000001f31147819 */ /* 0x000fe200000006ff */
[----:B------:R-:W-:Y:S01]  /*57e0*/  IMAD R29, R0, 0x100000, R3 ;  /* 0x00100000001d7824 */ /* 0x000fe200078e0203 */
[----:B------:R-:W-:Y:S01]  /*57f0*/  @P6 SHF.R.U32.HI R47, RZ, 0x10, R13 ;  /* 0x00000010ff2f6819 */ /* 0x000fe2000001160d */
[----:B------:R-:W3:Y:S01]  /*5800*/  @UP4 LDCU.64 UR4, c[0x0][0x888] ;  /* 0x00011100ff0447ac */ /* 0x000ee20008000a00 */
[----:B------:R-:W-:Y:S01]  /*5810*/  VIADD R56, R10, 0x1 ;  /* 0x000000010a387836 */ /* 0x000fe20000000000 */
[----:B------:R-:W-:Y:S01]  /*5820*/  CS2R R30, SRZ ;  /* 0x00000000001e7805 */ /* 0x000fe2000001ff00 */
[----:B------:R-:W-:Y:S01]  /*5830*/  IMAD.U32 R12, RZ, RZ, UR51 ;  /* 0x00000033ff0c7e24 */ /* 0x000fe2000f8e00ff */
[----:B------:R-:W-:Y:S01]  /*5840*/  @UP4 UPLOP3.LUT UP0, UPT, UPT, UPT, UP2, 0x80, 0x8 ;  /* 0x000000000008489c */ /* 0x000fe20003f0f020 */
[----:B------:R-:W-:Y:S03]  /*5850*/  @P2 VOTEU.ANY UP1, P1 ;  /* 0x0000000000ff2886 */ /* 0x000fe60000820100 */
[----:B------:R-:W-:Y:S01]  /*5860*/  IADD3 R55, PT, PT, R12, UR39, R51 ;  /* 0x000000270c377c10 */ /* 0x000fe2000fffe033 */
[----:B---3--:R-:W-:Y:S02]  /*5870*/  @UP4 UISETP.NE.U32.AND UP3, UPT, UR4, URZ, UPT ;  /* 0x000000ff0400428c */ /* 0x008fe4000bf65070 */
[----:B------:R-:W-:Y:S02]  /*5880*/  @UP4 USEL UR4, URZ, 0xffffffff, UP1 ;  /* 0xffffffffff044887 */ /* 0x000fe40008800000 */
[----:B------:R-:W-:Y:S01]  /*5890*/  @UP4 UISETP.NE.AND.EX UP3, UPT, UR5, URZ, UPT, UP3 ;  /* 0x000000ff0500428c */ /* 0x000fe2000bf65330 */
[----:B------:R-:W-:Y:S01]  /*58a0*/  @P2 VOTEU.ANY UP1, P0 ;  /* 0x0000000000ff2886 */ /* 0x000fe20000020100 */
[----:B------:R-:W-:Y:S02]  /*58b0*/  ISETP.NE.AND P0, PT, R23, 0x1, PT ;  /* 0x000000011700780c */ /* 0x000fe40003f05270 */
[----:B------:R-:W-:Y:S04]  /*58c0*/  @UP4 USEL UR5, URZ, 0xffffffff, UP3 ;  /* 0xffffffffff054887 */ /* 0x000fe80009800000 */
[----:B------:R-:W-:Y:S04]  /*58d0*/  @UP0 USEL UR4, UR5, UR4, !UP1 ;  /* 0x0000000405040287 */ /* 0x000fe8000c800000 */
[----:B------:R-:W-:Y:S03]  /*58e0*/  @UP4 ULOP3.LUT UR4, UR4, 0x1, URZ, 0xc0, !UPT ;  /* 0x0000000104044892 */ /* 0x000fe6000f8ec0ff */
[----:B------:R-:W3:Y:S01]  /*58f0*/  @!P0 LDC R2, c[0x0][0xb20] ;  /* 0x0002c800ff028b82 */ /* 0x000ee20000000800 */
[----:B------:R-:W-:Y:S01]  /*5900*/  UISETP.NE.U32.OR UP0, UPT, UR4, 0x1, !UP4 ;  /* 0x000000010400788c */ /* 0x000fe2000e705470 */
[----:B--2---:R-:W-:Y:S01]  /*5910*/  @!P0 IMAD.HI.U32 R8, R27, R8, RZ ;  /* 0x000000081b088227 */ /* 0x004fe200078e00ff */
[----:B------:R-:W-:Y:S05]  /*5920*/  ULEA UR4, UR49, UR39, 0x3 ;  /* 0x0000002731047291 */ /* 0x000fea000f8e18ff */
[----:B------:R-:W2:Y:S01]  /*5930*/  @!P0 LDC R4, c[0x0][0xb0c] ;  /* 0x0002c300ff048b82 */ /* 0x000ea20000000800 */
[----:B-1----:R-:W-:Y:S01]  /*5940*/  @!P0 ISETP.NE.AND P1, PT, R6, 0x1, PT ;  /* 0x000000010600880c */ /* 0x002fe20003f25270 */
[----:B------:R-:W-:Y:S01]  /*5950*/  @!P0 IMAD.HI.U32 R7, R25, R7, RZ ;  /* 0x0000000719078227 */ /* 0x000fe200078e00ff */
[----:B------:R-:W-:Y:S01]  /*5960*/  PLOP3.LUT P5, PT, PT, PT, UP0, 0x80, 0x8 ;  /* 0x000000000008781c */ /* 0x000fe20003faf008 */
[----:B------:R-:W-:Y:S01]  /*5970*/  UP2UR UR54, UPR, URZ, 0x1 ;  /* 0x00000001ff367883 */ /* 0x000fe20008000000 */
[----:B------:R-:W-:Y:S02]  /*5980*/  @!P0 SHF.R.U32.HI R8, RZ, R9, R8 ;  /* 0x00000009ff088219 */ /* 0x000fe40000011608 */
[----:B------:R-:W-:Y:S09]  /*5990*/  P2R R54, PR, RZ, 0x20 ;  /* 0x00000020ff367803 */ /* 0x000ff20000000000 */
[----:B------:R-:W-:Y:S04]  /*59a0*/  @P5 SHF.L.U32 R21, R11, 0x1f, RZ ;  /* 0x0000001f0b155819 */ /* 0x000fe800000006ff */
[----:B------:R-:W1:Y:S01]  /*59b0*/  @P5 SYNCS.PHASECHK.TRANS64.TRYWAIT P4, [UR4+0xc0], R21 ;  /* 0x0000c015ff0055a7 */ /* 0x000e620008081104 */
[----:B---3--:R-:W-:Y:S02]  /*59c0*/  @!P0 SHF.R.U32.HI R2, RZ, R2, R7 ;  /* 0x00000002ff028219 */ /* 0x008fe40000011607 */
[----:B--2---:R-:W-:Y:S02]  /*59d0*/  @!P0 ISETP.NE.AND P2, PT, R4, 0x1, PT ;  /* 0x000000010400880c */ /* 0x004fe40003f45270 */
[----:B------:R-:W-:Y:S02]  /*59e0*/  @!P0 SEL R5, R25, R2, !P1 ;  /* 0x0000000219058207 */ /* 0x000fe40004800000 */
[----:B------:R-:W-:Y:S02]  /*59f0*/  @!P0 SEL R8, R27, R8, !P2 ;  /* 0x000000081b088207 */ /* 0x000fe40005000000 */
[----:B------:R-:W-:Y:S03]  /*5a00*/  PLOP3.LUT P1, PT, PT, PT, PT, 0x8, 0x80 ;  /* 0x000000000080781c */ /* 0x000fe60003f2e170 */
[----:B------:R-:W-:Y:S02]  /*5a10*/  @!P0 IMAD.IADD R2, R5, 0x1, -R8 ;  /* 0x0000000105028824 */ /* 0x000fe400078e0a08 */
[----:B------:R-:W-:Y:S01]  /*5a20*/  @!P0 IMAD.IADD R5, R8, 0x1, -R5 ;  /* 0x0000000108058824 */ /* 0x000fe200078e0a05 */
[----:B------:R2:W3:Y:S01]  /*5a30*/  SYNCS.PHASECHK.TRANS64.TRYWAIT P3, [UR55+0x110], R20 ;  /* 0x00011014ff0075a7 */ /* 0x0004e20008061137 */
[----:B------:R-:W-:Y:S02]  /*5a40*/  @!P0 IMAD R27, R2, R4, R27 ;  /* 0x00000004021b8224 */ /* 0x000fe400078e021b */
[----:B------:R-:W-:Y:S01]  /*5a50*/  @!P0 IMAD R25, R5, R6, R25 ;  /* 0x0000000605198224 */ /* 0x000fe200078e0219 */
[----:B-1----:R-:W-:Y:S01]  /*5a60*/  @P5 PLOP3.LUT P1, PT, P4, PT, PT, 0x8, 0x80 ;  /* 0x000000000080581c */ /* 0x002fe2000272e170 */
[----:B------:R-:W-:Y:S01]  /*5a70*/  @!UPT UIADD3 URZ, UPT, UPT, URZ, URZ, URZ ;  /* 0x000000fffffff290 */ /* 0x000fe2000fffe0ff */
[----:B--2---:R-:W-:Y:S11]  /*5a80*/  BRA.U !UP0, `(.L_x_91) ;  /* 0x0000000108507547 */ /* 0x004ff6000b800000 */
[----:B------:R-:W-:Y:S02]  /*5a90*/  FSETP.NEU.AND P2, PT, RZ, UR38, PT ;  /* 0x00000026ff007c0b */ /* 0x000fe4000bf4d000 */
[----:B------:R-:W-:Y:S01]  /*5aa0*/  LOP3.LUT P0, RZ, R42, 0xff, RZ, 0xc0, !PT ;  /* 0x000000ff2aff7812 */ /* 0x000fe2000780c0ff */
[----:B------:R-:W-:Y:S01]  /*5ab0*/  @!UPT UIADD3 URZ, UPT, UPT, URZ, URZ, URZ ;  /* 0x000000fffffff290 */ /* 0x000fe2000fffe0ff */
[----:B------:R-:W-:Y:S11]  /*5ac0*/  @!P1 BRA `(.L_x_92) ;  /* 0x00000000000c9947 */ /* 0x000ff60003800000 */
[----:B------:R-:W-:Y:S04]  /*5ad0*/  SHF.L.U32 R11, R11, 0x1f, RZ ;  /* 0x0000001f0b0b7819 */ /* 0x000fe800000006ff */
[----:B------:R-:W1:Y:S02]  /*5ae0*/  SYNCS.PHASECHK.TRANS64.TRYWAIT P1, [UR4+0xc0], R11 ;  /* 0x0000c00bff0075a7 */ /* 0x000e640008021104 */
[----:B-1----:R-:W-:Y:S05]  /*5af0*/  @!P1 BRA `(.L_x_93) ;  /* 0x0000001000ec9947 */ /* 0x002fea0003800000 */
.L_x_92:
[----:B------:R-:W-:Y:S01]  /*5b00*/  UISETP.NE.U32.AND UP0, UPT, UR40, URZ, UPT ;  /* 0x000000ff2800728c */ /* 0x000fe2000bf05070 */
[----:B------:R-:W-:Y:S01]  /*5b10*/  HFMA2 R30, -RZ, RZ, 0, 0 ;  /* 0x00000000ff1e7431 */ /* 0x000fe200000001ff */
[----:B------:R-:W-:Y:S01]  /*5b20*/  VOTEU.ANY UP1, P2 ;  /* 0x0000000000ff7886 */ /* 0x000fe20001020100 */
[----:B------:R-:W-:Y:S02]  /*5b30*/  USEL UR4, URZ, 0xffffffff, UP1 ;  /* 0xffffffffff047887 */ /* 0x000fe40008800000 */
[----:B------:R-:W-:Y:S04]  /*5b40*/  UISETP.NE.AND.EX UP0, UPT, UR41, URZ, UPT, UP0 ;  /* 0x000000ff2900728c */ /* 0x000fe8000bf05300 */
[----:B------:R-:W-:Y:S03]  /*5b50*/  USEL UR5, URZ, 0xffffffff, UP0 ;  /* 0xffffffffff057887 */ /* 0x000fe60008000000 */
[----:B------:R-:W-:Y:S01]  /*5b60*/  VOTEU.ANY UP0, P0 ;  /* 0x0000000000ff7886 */ /* 0x000fe20000000100 */
[----:B------:R-:W-:Y:S04]  /*5b70*/  @UP2 USEL UR4, UR5, UR4, !UP0 ;  /* 0x0000000405042287 */ /* 0x000fe8000c000000 */
[----:B------:R-:W-:Y:S04]  /*5b80*/  ULOP3.LUT UR4, UR4, 0x1, URZ, 0xc0, !UPT ;  /* 0x0000000104047892 */ /* 0x000fe8000f8ec0ff */
[----:B------:R-:W-:Y:S06]  /*5b90*/  UISETP.NE.U32.AND UP0, UPT, UR4, 0x1, UPT ;  /* 0x000000010400788c */ /* 0x000fec000bf05070 */
[----:B------:R-:W-:Y:S11]  /*5ba0*/  PLOP3.LUT P0, PT, PT, PT, UP0, 0x80, 0x8 ;  /* 0x000000000008781c */ /* 0x000ff60003f0f008 */
[----:B------:R-:W-:Y:S02]  /*5bb0*/  @!UPT UIADD3 URZ, UPT, UPT, URZ, URZ, URZ ;  /* 0x000000fffffff290 */ /* 0x000fe4000fffe0ff */
[----:B------:R2:W1:Y:S02]  /*5bc0*/  @P0 LDSM.16.M88.2 R30, [R55+0x200] ;  /* 0x00020000371e083b */ /* 0x0004640000000100 */
.L_x_91:
[----:B------:R-:W-:Y:S04]  /*5bd0*/  SHF.R.U32.HI R3, RZ, 0x15, R29 ;  /* 0x00000015ff037819 */ /* 0x000fe8000001161d */
[----:B------:R-:W-:Y:S01]  /*5be0*/  LOP3.LUT P0, RZ, R3, 0x3, R46, 0x48, !PT ;  /* 0x0000000303ff7812 */ /* 0x000fe2000780482e */
[----:B------:R-:W-:Y:S01]  /*5bf0*/  @!UPT UIADD3 URZ, UPT, UPT, URZ, URZ, URZ ;  /* 0x000000fffffff290 */ /* 0x000fe2000fffe0ff */
[----:B---3--:R-:W-:Y:S11]  /*5c00*/  @P3 BRA `(.L_x_94) ;  /* 0x0000000000083947 */ /* 0x008ff60003800000 */
[----:B------:R-:W3:Y:S02]  /*5c10*/  SYNCS.PHASECHK.TRANS64.TRYWAIT P1, [UR55+0x110], R20 ;  /* 0x00011014ff0075a7 */ /* 0x000ee40008021137 */
[----:B---3--:R-:W-:Y:S05]  /*5c20*/  @!P1 BRA `(.L_x_95) ;  /* 0x0000001000b89947 */ /* 0x008fea0003800000 */
.L_x_94:
[----:B------:R-:W-:Y:S05]  /*5c30*/  @!P0 BRA `(.L_x_96) ;  /* 0x0000000000408947 */ /* 0x000fea0003800000 */
[----:B------:R-:W2:Y:S01]  /*5c40*/  LDCU.64 UR8, c[0x4][0x68] ;  /* 0x01000d00ff0877ac */ /* 0x000ea20008000a00 */
[----:B---3--:R-:W-:Y:S01]  /*5c50*/  MOV R3, 0x0 ;  /* 0x0000000000037802 */ /* 0x008fe20000000f00 */
[----:B------:R-:W-:Y:S02]  /*5c60*/  HFMA2 R12, -RZ, RZ, 0, 5.9604644775390625e-08 ;  /* 0x00000001ff0c7431 */ /* 0x000fe400000001ff */
[----:B------:R-:W-:Y:S02]  /*5c70*/  IMAD.MOV.U32 R8, RZ, RZ, 0x192 ;  /* 0x00000192ff087424 */ /* 0x000fe400078e00ff */
[----:B------:R-:W-:Y:S01]  /*5c80*/  IMAD.MOV.U32 R13, RZ, RZ, RZ ;  /* 0x000000ffff0d7224 */ /* 0x000fe200078e00ff */
[----:B------:R-:W3:Y:S01]  /*5c90*/  LDCU.64 UR6, c[0x4][0x70] ;  /* 0x01000e00ff0677ac */ /* 0x000ee20008000a00 */
[----:B------:R-:W4:Y:S01]  /*5ca0*/  LDC.64 R2, c[0x4][R3] ;  /* 0x0100000003027b82 */ /* 0x000f220000000a00 */
[----:B------:R-:W1:Y:S01]  /*5cb0*/  LDCU.64 UR4, c[0x4][0x8] ;  /* 0x01000100ff0477ac */ /* 0x000e620008000a00 */
[----:B--2---:R-:W-:Y:S01]  /*5cc0*/  MOV R5, UR9 ;  /* 0x0000000900057c02 */ /* 0x004fe20008000f00 */
[----:B------:R-:W-:Y:S01]  /*5cd0*/  IMAD.U32 R4, RZ, RZ, UR8 ;  /* 0x00000008ff047e24 */ /* 0x000fe2000f8e00ff */
[----:B---3--:R-:W-:Y:S01]  /*5ce0*/  MOV R7, UR7 ;  /* 0x0000000700077c02 */ /* 0x008fe20008000f00 */
[----:B------:R-:W-:Y:S01]  /*5cf0*/  IMAD.U32 R6, RZ, RZ, UR6 ;  /* 0x00000006ff067e24 */ /* 0x000fe2000f8e00ff */
[----:B-1----:R-:W-:Y:S01]  /*5d00*/  MOV R11, UR5 ;  /* 0x00000005000b7c02 */ /* 0x002fe20008000f00 */
[----:B------:R-:W-:Y:S02]  /*5d10*/  IMAD.U32 R10, RZ, RZ, UR4 ;  /* 0x00000004ff0a7e24 */ /* 0x000fe4000f8e00ff */
[----:B------:R-:W-:Y:S07]  /*5d20*/  LEPC R20, `(.L_x_96) ;  /* 0x000000001014794e */ /* 0x000fee0000000000 */
[----:B----45:R-:W-:Y:S05]  /*5d30*/  CALL.ABS.NOINC R2 ;  /* 0x0000000002007343 */ /* 0x030fea0003c00000 */
.L_x_96:
[----:B------:R-:W-:Y:S01]  /*5d40*/  ISETP.NE.AND P0, PT, R52, RZ, PT ;  /* 0x000000ff3400720c */ /* 0x000fe20003f05270 */
[----:B------:R-:W-:Y:S05]  /*5d50*/  WARPSYNC.ALL ;  /* 0x0000000000007948 */ /* 0x000fea0003800000 */
[----:B------:R-:W-:Y:S01]  /*5d60*/  R2UR UR4, R29 ;  /* 0x000000001d0472ca */ /* 0x000fe200000e0000 */
[----:B------:R-:W-:Y:S01]  /*5d70*/  UIADD3 UR5, UPT, UPT, UR55, 0x130, URZ ;  /* 0x0000013037057890 */ /* 0x000fe2000fffe0ff */
[C---:B-1----:R-:W-:Y:S01]  /*5d80*/  SHF.L.U32 R5, R30.reuse, 0x10, RZ ;  /* 0x000000101e057819 */ /* 0x042fe200000006ff */
[----:B------:R-:W-:Y:S01]  /*5d90*/  UIADD3 UR8, UPT, UPT, UR49, 0x1, URZ ;  /* 0x0000000131087890 */ /* 0x000fe2000fffe0ff */
[----:B------:R-:W-:Y:S01]  /*5da0*/  LOP3.LUT R7, R30, 0xffff0000, RZ, 0xc0, !PT ;  /* 0xffff00001e077812 */ /* 0x000fe200078ec0ff */
[----:B------:R-:W-:Y:S01]  /*5db0*/  UPRMT UR5, UR46, 0x654, UR5 ;  /* 0x000006542e057896 */ /* 0x000fe20008000005 */
[C---:B------:R-:W-:Y:S01]  /*5dc0*/  SHF.L.U32 R6, R31.reuse, 0x10, RZ ;  /* 0x000000101f067819 */ /* 0x040fe200000006ff */
[----:B------:R-:W-:Y:S01]  /*5dd0*/  UIADD3 UR9, UPT, UPT, UR37, 0x1, URZ ;  /* 0x0000000125097890 */ /* 0x000fe2000fffe0ff */
[----:B------:R-:W-:Y:S01]  /*5de0*/  LOP3.LUT R13, R31, 0xffff0000, RZ, 0xc0, !PT ;  /* 0xffff00001f0d7812 */ /* 0x000fe200078ec0ff */
[----:B------:R-:W-:Y:S04]  /*5df0*/  BSSY.RECONVERGENT B0, `(.L_x_97) ;  /* 0x0000021000007945 */ /* 0x000fe80003800200 */
[----:B------:R-:W1:Y:S01]  /*5e00*/  LDTM.16dp256bit R8, tmem[UR4] ;  /* 0x00000004000879ee */ /* 0x000e620008020000 */
[----:B------:R-:W-:Y:S01]  /*5e10*/  NOP ;  /* 0x0000000000007918 */ /* 0x000fe20000000000 */
[----:B-1----:R-:W-:Y:S01]  /*5e20*/  SYNCS.ARRIVE.TRANS64.RED.A1T0 RZ, [UR5], RZ ;  /* 0x000000ffffff79a7 */ /* 0x002fe20008100405 */
[C---:B----45:R-:W-:Y:S01]  /*5e30*/  FMUL R0, R28.reuse, R8 ;  /* 0x000000081c007220 */ /* 0x070fe20000400000 */
[C---:B------:R-:W-:Y:S01]  /*5e40*/  FMUL R2, R28.reuse, R9 ;  /* 0x000000091c027220 */ /* 0x040fe20000400000 */
[C---:B---3--:R-:W-:Y:S01]  /*5e50*/  FMUL R3, R28.reuse, R10 ;  /* 0x0000000a1c037220 */ /* 0x048fe20000400000 */
[----:B------:R-:W-:Y:S01]  /*5e60*/  FMUL R4, R28, R11 ;  /* 0x0000000b1c047220 */ /* 0x000fe20000400000 */
[----:B------:R-:W-:Y:S01]  /*5e70*/  FFMA R0, R5, UR38, R0 ;  /* 0x0000002605007c23 */ /* 0x000fe20008000000 */
[----:B------:R-:W-:Y:S01]  /*5e80*/  FFMA R2, R7, UR38, R2 ;  /* 0x0000002607027c23 */ /* 0x000fe20008000002 */
[----:B------:R-:W-:Y:S01]  /*5e90*/  FFMA R3, R6, UR38, R3 ;  /* 0x0000002606037c23 */ /* 0x000fe20008000003 */
[----:B------:R-:W-:Y:S03]  /*5ea0*/  FFMA R4, R13, UR38, R4 ;  /* 0x000000260d047c23 */ /* 0x000fe60008000004 */
[----:B------:R-:W-:Y:S02]  /*5eb0*/  F2FP.BF16.F32.PACK_AB R14, R2, R0 ;  /* 0x00000000020e723e */ /* 0x000fe400000010ff */
[----:B------:R-:W-:Y:S05]  /*5ec0*/  F2FP.BF16.F32.PACK_AB R15, R4, R3 ;  /* 0x00000003040f723e */ /* 0x000fea00000010ff */
[----:B------:R1:W-:Y:S01]  /*5ed0*/  STSM.16.M88.2 [R55+0x200], R14 ;  /* 0x0002000e37007844 */ /* 0x0003e20000000100 */
[----:B------:R-:W-:Y:S01]  /*5ee0*/  @!PT LDS RZ, [RZ] ;  /* 0x00000000fffff984 */ /* 0x000fe20000000800 */
[----:B------:R-:W-:Y:S01]  /*5ef0*/  @!PT LDS RZ, [RZ] ;  /* 0x00000000fffff984 */ /* 0x000fe20000000800 */
[----:B------:R-:W-:Y:S01]  /*5f00*/  @!PT LDS RZ, [RZ] ;  /* 0x00000000fffff984 */ /* 0x000fe20000000800 */
[----:B------:R-:W-:Y:S01]  /*5f10*/  @!PT LDS RZ, [RZ] ;  /* 0x00000000fffff984 */ /* 0x000fe20000000800 */
[----:B------:R3:W-:Y:S07]  /*5f20*/  MEMBAR.ALL.CTA ;  /* 0x0000000000007992 */ /* 0x0007ee0000008000 */
[----:B---3--:R-:W3:Y:S02]  /*5f30*/  FENCE.VIEW.ASYNC.S ;  /* 0x00000000000073c6 */ /* 0x008ee40000000000 */
[----:B---3--:R-:W-:Y:S06]  /*5f40*/  BAR.SYNC.DEFER_BLOCKING 0x1, 0x80 ;  /* 0x0042000000007b1d */ /* 0x008fec0000010000 */
[----:B------:R-:W-:Y:S05]  /*5f50*/  @P0 BRA `(.L_x_98) ;  /* 0x0000000000280947 */ /* 0x000fea0003800000 */
[----:B------:R-:W-:Y:S01]  /*5f60*/  R2UR UR11, R39 ;  /* 0x00000000270b72ca */ /* 0x000fe200000e0000 */
[----:B------:R-:W-:Y:S01]  /*5f70*/  UIADD3 UR12, UP0, UPT, UR52, 0x680, URZ ;  /* 0x00000680340c7890 */ /* 0x000fe2000ff1e0ff */
[----:B------:R-:W-:Y:S01]  /*5f80*/  R2UR UR10, R41 ;  /* 0x00000000290a72ca */ /* 0x000fe200000e0000 */
[----:B------:R-:W-:Y:S02]  /*5f90*/  UIADD3 UR4, UPT, UPT, UR39, 0x200, UR51 ;  /* 0x0000020027047890 */ /* 0x000fe4000fffe033 */
[----:B------:R-:W-:Y:S01]  /*5fa0*/  UIADD3.X UR13, UPT, UPT, URZ, UR53, URZ, UP0, !UPT ;  /* 0x00000035ff0d7290 */ /* 0x000fe200087fe4ff */
[----:B------:R-:W-:Y:S07]  /*5fb0*/  UMOV UR7, UR36 ;  /* 0x0000002400077c82 */ /* 0x000fee0008000000 */
[----:B------:R-:W-:Y:S02]  /*5fc0*/  USHF.L.U32 UR5, UR11, 0x3, URZ ;  /* 0x000000030b057899 */ /* 0x000fe400080006ff */
[----:B------:R-:W-:Y:S09]  /*5fd0*/  USHF.L.U32 UR6, UR10, 0x6, URZ ;  /* 0x000000060a067899 */ /* 0x000ff200080006ff */
[----:B------:R3:W-:Y:S02]  /*5fe0*/  UTMASTG.3D [UR4], [UR12] ;  /* 0x000000040c0073b5 */ /* 0x0007e40008010000 */
[----:B---3--:R0:W-:Y:S02]  /*5ff0*/  UTMACMDFLUSH ;  /* 0x00000000000079b7 */ /* 0x0081e40000000000 */
.L_x_98:
[----:B------:R-:W-:Y:S05]  /*6000*/  BSYNC.RECONVERGENT B0 ;  /* 0x0000000000007941 */ /* 0x000fea0003800200 */
.L_x_97:
[----:B------:R-:W-:Y:S04]  /*6010*/  BSSY.RECONVERGENT B0, `(.L_x_99) ;  /* 0x0000003000007945 */ /* 0x000fe80003800200 */
[----:B------:R-:W-:Y:S05]  /*6020*/  @P0 BRA `(.L_x_100) ;  /* 0x0000000000040947 */ /* 0x000fea0003800000 */
[----:B------:R-:W-:Y:S04]  /*6030*/  DEPBAR.LE SB0, 0x0 ;  /* 0x000080000000791a */ /* 0x000fe80000000000 */
.L_x_100:
[----:B------:R-:W-:Y:S05]  /*6040*/  BSYNC.RECONVERGENT B0 ;  /* 0x0000000000007941 */ /* 0x000fea0003800200 */
.L_x_99:
[----:B------:R-:W-:Y:S01]  /*6050*/  BAR.SYNC.DEFER_BLOCKING 0x1, 0x80 ;  /* 0x0042000000007b1d */ /* 0x000fe20000010000 */
[----:B------:R-:W-:Y:S04]  /*6060*/  UIADD3 UR48, UPT, UPT, UR48, 0x1, URZ ;  /* 0x0000000130307890 */ /* 0x000fe8000fffe0ff */
[----:B------:R-:W-:Y:S09]  /*6070*/  UISETP.NE.AND UP0, UPT, UR48, URZ, UPT ;  /* 0x000000ff3000728c */ /* 0x000ff2000bf05270 */
[----:B------:R-:W-:Y:S05]  /*6080*/  BRA.U !UP0, `(.L_x_101) ;  /* 0x0000000108247547 */ /* 0x000fea000b800000 */
[----:B------:R-:W-:Y:S01]  /*6090*/  UISETP.NE.AND UP0, UPT, UR54, URZ, UPT ;  /* 0x000000ff3600728c */ /* 0x000fe2000bf05270 */
[----:B------:R-:W-:Y:S10]  /*60a0*/  ISETP.NE.AND P0, PT, R54, RZ, PT ;  /* 0x000000ff3600720c */ /* 0x000ff40003f05270 */
[----:B------:R-:W-:Y:S02]  /*60b0*/  @UP0 ULEA UR4, UR47, UR39, 0x3 ;  /* 0x000000272f040291 */ /* 0x000fe4000f8e18ff */
[----:B------:R-:W-:Y:S02]  /*60c0*/  UIADD3 UR47, UPT, UPT, UR47, 0x1, URZ ;  /* 0x000000012f2f7890 */ /* 0x000fe4000fffe0ff */
[----:B------:R-:W-:Y:S04]  /*60d0*/  @UP0 UIADD3 UR4, UPT, UPT, UR4, 0xd0, URZ ;  /* 0x000000d004040890 */ /* 0x000fe8000fffe0ff */
[----:B------:R-:W-:Y:S02]  /*60e0*/  @UP0 UPRMT UR4, UR46, 0x654, UR4 ;  /* 0x000006542e040896 */ /* 0x000fe40008000004 */
[----:B------:R-:W-:Y:S04]  /*60f0*/  UISETP.NE.AND UP0, UPT, UR47, 0x2, UPT ;  /* 0x000000022f00788c */ /* 0x000fe8000bf05270 */
[----:B------:R-:W-:Y:S03]  /*6100*/  USEL UR47, UR47, URZ, UP0 ;  /* 0x000000ff2f2f7287 */ /* 0x000fe60008000000 */
[----:B------:R-:W-:Y:S09]  /*6110*/  @P0 SYNCS.ARRIVE.TRANS64.RED.A1T0 RZ, [UR4], RZ ;  /* 0x000000ffffff09a7 */ /* 0x000ff20008100404 */
.L_x_101:
[----:B------:R-:W-:Y:S01]  /*6120*/  ISETP.NE.AND P1, PT, R53, RZ, PT ;  /* 0x000000ff3500720c */ /* 0x000fe20003f25270 */
[----:B------:R-:W-:Y:S01]  /*6130*/  UISETP.NE.AND UP0, UPT, UR9, 0x4, UPT ;  /* 0x000000040900788c */ /* 0x000fe2000bf05270 */
[C---:B------:R-:W-:Y:S01]  /*6140*/  ISETP.NE.AND P0, PT, R56.reuse, 0x2, PT ;  /* 0x000000023800780c */ /* 0x040fe20003f05270 */
[----:B------:R-:W-:Y:S01]  /*6150*/  UISETP.NE.AND UP1, UPT, UR8, 0x2, UPT ;  /* 0x000000020800788c */ /* 0x000fe2000bf25270 */
[----:B------:R-:W-:Y:S01]  /*6160*/  IMAD.IADD R39, R25, 0x1, R38 ;  /* 0x0000000119277824 */ /* 0x000fe200078e0226 */
[----:B------:R-:W-:Y:S01]  /*6170*/  USEL UR5, URZ, 0x1, UP0 ;  /* 0x00000001ff057887 */ /* 0x000fe20008000000 */
[----:B------:R-:W-:Y:S01]  /*6180*/  SEL R3, RZ, 0x1, P0 ;  /* 0x00000001ff037807 */ /* 0x000fe20000000000 */
[----:B------:R-:W-:Y:S01]  /*6190*/  USEL UR4, URZ, 0x1, UP1 ;  /* 0x00000001ff047887 */ /* 0x000fe20008800000 */
[----:B------:R-:W-:Y:S01]  /*61a0*/  SEL R10, R56, RZ, P0 ;  /* 0x000000ff380a7207 */ /* 0x000fe20000000000 */
[----:B------:R-:W-:Y:S01]  /*61b0*/  USEL UR37, UR9, URZ, UP0 ;  /* 0x000000ff09257287 */ /* 0x000fe20008000000 */
[----:B------:R-:W-:Y:S01]  /*61c0*/  LOP3.LUT R48, R48, R3, RZ, 0x3c, !PT ;  /* 0x0000000330307212 */ /* 0x000fe200078e3cff */
[----:B------:R-:W-:Y:S01]  /*61d0*/  USEL UR49, UR8, URZ, UP1 ;  /* 0x000000ff08317287 */ /* 0x000fe20008800000 */
[----:B------:R-:W-:Y:S01]  /*61e0*/  LOP3.LUT R49, R49, UR5, RZ, 0x3c, !PT ;  /* 0x0000000531317c12 */ /* 0x000fe2000f8e3cff */
[----:B------:R-:W-:Y:S01]  /*61f0*/  IMAD.IADD R41, R27, 0x1, R40 ;  /* 0x000000011b297824 */ /* 0x000fe200078e0228 */
[----:B------:R-:W-:Y:S02]  /*6200*/  @P1 R2UR UR36, R47 ;  /* 0x000000002f2412ca */ /* 0x000fe400000e0000 */
[----:B------:R-:W-:Y:S01]  /*6210*/  LOP3.LUT R50, R50, UR4, RZ, 0x3c, !PT ;  /* 0x0000000432327c12 */ /* 0x000fe2000f8e3cff */
[----:B------:R-:W-:Y:S01]  /*6220*/  @!UPT UIADD3 URZ, UPT, UPT, URZ, URZ, URZ ;  /* 0x000000fffffff290 */ /* 0x000fe2000fffe0ff */
[----:B------:R-:W-:Y:S11]  /*6230*/  @P1 BRA `(.L_x_102) ;  /* 0xffffffec00a81947 */ /* 0x000ff6000383ffff */
[----:B------:R-:W-:-:S09]  /*6240*/  UISETP.NE.AND UP0, UPT, UR50, URZ, UPT ;  /* 0x000000ff3200728c */ /* 0x000fd2000bf05270 */
[----:B------:R-:W-:Y:S05]  /*6250*/  BRA.U !UP0, `(.L_x_103) ;  /* 0x0000000108407547 */ /* 0x000fea000b800000 */
[----:B------:R-:W3:Y:S02]  /*6260*/  LDCU.64 UR4, c[0x0][0x890] ;  /* 0x00011200ff0477ac */ /* 0x000ee40008000a00 */
[----:B---3--:R-:W-:-:S04]  /*6270*/  UISETP.NE.U32.AND UP0, UPT, UR4, URZ, UPT ;  /* 0x000000ff0400728c */ /* 0x008fc8000bf05070 */
[----:B------:R-:W-:-:S09]  /*6280*/  UISETP.NE.AND.EX UP0, UPT, UR5, URZ, UPT, UP0 ;  /* 0x000000ff0500728c */ /* 0x000fd2000bf05300 */
[----:B------:R-:W-:Y:S05]  /*6290*/  BRA.U UP0, `(.L_x_104) ;  /* 0x00000001000c7547 */ /* 0x000fea000b800000 */
[----:B------:R-:W-:-:S13]  /*62a0*/  FSETP.NEU.AND P0, PT, RZ, UR38, PT ;  /* 0x00000026ff007c0b */ /* 0x000fda000bf0d000 */
[----:B------:R-:W-:Y:S05]  /*62b0*/  @!P0 EXIT ;  /* 0x000000000000894d */ /* 0x000fea0003800000 */
[----:B------:R-:W-:Y:S05]  /*62c0*/  BRA `(.L_x_103) ;  /* 0x0000000000247947 */ /* 0x000fea0003800000 */
.L_x_104:
[----:B------:R-:W-:-:S13]  /*62d0*/  LOP3.LUT P0, RZ, R42, 0xff, RZ, 0xc0, !PT ;  /* 0x000000ff2aff7812 */ /* 0x000fda000780c0ff */
[----:B------:R-:W-:Y:S05]  /*62e0*/  @P0 BRA `(.L_x_105) ;  /* 0x0000000000140947 */ /* 0x000fea0003800000 */
[----:B------:R-:W3:Y:S02]  /*62f0*/  LDCU.64 UR4, c[0x0][0x888] ;  /* 0x00011100ff0477ac */ /* 0x000ee40008000a00 */
[----:B---3--:R-:W-:-:S04]  /*6300*/  ISETP.NE.U32.AND P0, PT, RZ, UR4, PT ;  /* 0x00000004ff007c0c */ /* 0x008fc8000bf05070 */
[----:B------:R-:W-:-:S13]  /*6310*/  ISETP.NE.AND.EX P0, PT, RZ, UR5, PT, P0 ;  /* 0x00000005ff007c0c */ /* 0x000fda000bf05300 */
[----:B------:R-:W-:Y:S05]  /*6320*/  @!P0 EXIT ;  /* 0x000000000000894d */ /* 0x000fea0003800000 */
[----:B------:R-:W-:Y:S05]  /*6330*/  BRA `(.L_x_103) ;  /* 0x0000000000087947 */ /* 0x000fea0003800000 */
.L_x_105:
[----:B------:R-:W-:-:S13]  /*6340*/  FSETP.NEU.AND P0, PT, RZ, UR38, PT ;  /* 0x00000026ff007c0b */ /* 0x000fda000bf0d000 */
[----:B------:R-:W-:Y:S05]  /*6350*/  @!P0 EXIT ;  /* 0x000000000000894d */ /* 0x000fea0003800000 */
.L_x_103:
[----:B------:R-:W-:-:S04]  /*6360*/  DEPBAR.LE SB0, 0x0 ;  /* 0x000080000000791a */ /* 0x000fc80000000000 */
[----:B------:R-:W-:Y:S05]  /*6370*/  EXIT ;  /* 0x000000000000794d */ /* 0x000fea0003800000 */
.L_x_20:
[----:B--2---:R2:W1:Y:S02]  /*6380*/  SYNCS.PHASECHK.TRANS64.TRYWAIT P0, [R3+URZ+0x160], R2 ;  /* 0x00016002030075a7 */ /* 0x00446400080011ff */
[----:B-1----:R-:W-:Y:S05]  /*6390*/  @!P0 NANOSLEEP.SYNCS 0x989680 ;  /* 0x009896800000895d */ /* 0x002fea0003900000 */
[----:B------:R-:W1:Y:S02]  /*63a0*/  @!P0 SYNCS.PHASECHK.TRANS64 P0, [R3+URZ+0x160], R2 ;  /* 0x00016002030085a7 */ /* 0x000e6400080010ff */
[----:B-1----:R-:W-:Y:S05]  /*63b0*/  @!P0 BRA `(.L_x_20) ;  /* 0xfffffffc00f08947 */ /* 0x002fea000383ffff */
[----:B------:R-:W-:Y:S05]  /*63c0*/  BRA `(.L_x_106) ;  /* 0xffffffb000c07947 */ /* 0x000fea000383ffff */
.L_x_23:
[----:B-1----:R-:W-:-:S07]  /*63d0*/  MOV R2, UR33 ;  /* 0x0000002100027c02 */ /* 0x002fce0008000f00 */
.L_x_107:
[----:B-1----:R1:W2:Y:S02]  /*63e0*/  SYNCS.PHASECHK.TRANS64.TRYWAIT P0, [R2+URZ+0x60], R5 ;  /* 0x00006005020075a7 */ /* 0x0022a400080011ff */
[----:B--2---:R-:W-:Y:S05]  /*63f0*/  @!P0 NANOSLEEP.SYNCS 0x989680 ;  /* 0x009896800000895d */ /* 0x004fea0003900000 */
[----:B------:R-:W2:Y:S02]  /*6400*/  @!P0 SYNCS.PHASECHK.TRANS64 P0, [R2+URZ+0x60], R5 ;  /* 0x00006005020085a7 */ /* 0x000ea400080010ff */
[----:B--2---:R-:W-:Y:S05]  /*6410*/  @!P0 BRA `(.L_x_107) ;  /* 0xfffffffc00f08947 */ /* 0x004fea000383ffff */
[----:B------:R-:W-:Y:S05]  /*6420*/  BRA `(.L_x_22) ;  /* 0xffffffb400107947 */ /* 0x000fea000383ffff */
.L_x_29:
[----:B-1----:R-:W-:-:S07]  /*6430*/  MOV R2, UR33 ;  /* 0x0000002100027c02 */ /* 0x002fce0008000f00 */
.L_x_108:
[----:B-1----:R1:W2:Y:S02]  /*6440*/  SYNCS.PHASECHK.TRANS64.TRYWAIT P0, [R2+URZ+0x60], R5 ;  /* 0x00006005020075a7 */ /* 0x0022a400080011ff */
[----:B--2---:R-:W-:Y:S05]  /*6450*/  @!P0 NANOSLEEP.SYNCS 0x989680 ;  /* 0x009896800000895d */ /* 0x004fea0003900000 */
[----:B------:R-:W2:Y:S02]  /*6460*/  @!P0 SYNCS.PHASECHK.TRANS64 P0, [R2+URZ+0x60], R5 ;  /* 0x00006005020085a7 */ /* 0x000ea400080010ff */
[----:B--2---:R-:W-:Y:S05]  /*6470*/  @!P0 BRA `(.L_x_108) ;  /* 0xfffffffc00f08947 */ /* 0x004fea000383ffff */
[----:B------:R-:W-:Y:S05]  /*6480*/  BRA `(.L_x_28) ;  /* 0xffffffb400e87947 */ /* 0x000fea000383ffff */
.L_x_33:
[----:B-1----:R1:W2:Y:S02]  /*6490*/  SYNCS.PHASECHK.TRANS64.TRYWAIT P0, [R2+URZ+0xf0], R3 ;  /* 0x0000f003020075a7 */ /* 0x0022a400080011ff */
[----:B--2---:R-:W-:Y:S05]  /*64a0*/  @!P0 NANOSLEEP.SYNCS 0x989680 ;  /* 0x009896800000895d */ /* 0x004fea0003900000 */
[----:B------:R-:W2:Y:S02]  /*64b0*/  @!P0 SYNCS.PHASECHK.TRANS64 P0, [R2+URZ+0xf0], R3 ;  /* 0x0000f003020085a7 */ /* 0x000ea400080010ff */
[----:B--2---:R-:W-:Y:S05]  /*64c0*/  @!P0 BRA `(.L_x_33) ;  /* 0xfffffffc00f08947 */ /* 0x004fea000383ffff */
[----:B------:R-:W-:Y:S05]  /*64d0*/  BRA `(.L_x_109) ;  /* 0xffffffb800a07947 */ /* 0x000fea000383ffff */
.L_x_37:
[----:B----4-:R-:W-:-:S07]  /*64e0*/  MOV R0, UR4 ;  /* 0x0000000400007c02 */ /* 0x010fce0008000f00 */
.L_x_110:
[----:B-1----:R1:W2:Y:S02]  /*64f0*/  SYNCS.PHASECHK.TRANS64.TRYWAIT P0, [R0+URZ], R3 ;  /* 0x00000003000075a7 */ /* 0x0022a400080011ff */
[----:B--2---:R-:W-:Y:S05]  /*6500*/  @!P0 NANOSLEEP.SYNCS 0x989680 ;  /* 0x009896800000895d */ /* 0x004fea0003900000 */
[----:B------:R-:W2:Y:S02]  /*6510*/  @!P0 SYNCS.PHASECHK.TRANS64 P0, [R0+URZ], R3 ;  /* 0x00000003000085a7 */ /* 0x000ea400080010ff */
[----:B--2---:R-:W-:Y:S05]  /*6520*/  @!P0 BRA `(.L_x_110) ;  /* 0xfffffffc00f08947 */ /* 0x004fea000383ffff */
[----:B------:R-:W-:Y:S05]  /*6530*/  BRA `(.L_x_111) ;  /* 0xffffffc000107947 */ /* 0x000fea000383ffff */
.L_x_38:
[----:B----4-:R-:W-:-:S07]  /*6540*/  MOV R0, UR4 ;  /* 0x0000000400007c02 */ /* 0x010fce0008000f00 */
.L_x_112:
[----:B-1----:R1:W2:Y:S02]  /*6550*/  SYNCS.PHASECHK.TRANS64.TRYWAIT P0, [R0+URZ], R3 ;  /* 0x00000003000075a7 */ /* 0x0022a400080011ff */
[----:B--2---:R-:W-:Y:S05]  /*6560*/  @!P0 NANOSLEEP.SYNCS 0x989680 ;  /* 0x009896800000895d */ /* 0x004fea0003900000 */
[----:B------:R-:W2:Y:S02]  /*6570*/  @!P0 SYNCS.PHASECHK.TRANS64 P0, [R0+URZ], R3 ;  /* 0x00000003000085a7 */ /* 0x000ea400080010ff */
[----:B--2---:R-:W-:Y:S05]  /*6580*/  @!P0 BRA `(.L_x_112) ;  /* 0xfffffffc00f08947 */ /* 0x004fea000383ffff */
[----:B------:R-:W-:Y:S05]  /*6590*/  BRA `(.L_x_113) ;  /* 0xffffffc0001c7947 */ /* 0x000fea000383ffff */
.L_x_39:
[----:B----4-:R-:W-:-:S07]  /*65a0*/  MOV R0, UR4 ;  /* 0x0000000400007c02 */ /* 0x010fce0008000f00 */
.L_x_114:
[----:B-1----:R1:W2:Y:S02]  /*65b0*/  SYNCS.PHASECHK.TRANS64.TRYWAIT P0, [R0+URZ], R3 ;  /* 0x00000003000075a7 */ /* 0x0022a400080011ff */
[----:B--2---:R-:W-:Y:S05]  /*65c0*/  @!P0 NANOSLEEP.SYNCS 0x989680 ;  /* 0x009896800000895d */ /* 0x004fea0003900000 */
[----:B------:R-:W2:Y:S02]  /*65d0*/  @!P0 SYNCS.PHASECHK.TRANS64 P0, [R0+URZ], R3 ;  /* 0x00000003000085a7 */ /* 0x000ea400080010ff */
[----:B--2---:R-:W-:Y:S05]  /*65e0*/  @!P0 BRA `(.L_x_114) ;  /* 0xfffffffc00f08947 */ /* 0x004fea000383ffff */
[----:B------:R-:W-:Y:S05]  /*65f0*/  BRA `(.L_x_115) ;  /* 0xffffffc000287947 */ /* 0x000fea000383ffff */
.L_x_40:
[----:B----4-:R-:W-:-:S07]  /*6600*/  MOV R0, UR4 ;  /* 0x0000000400007c02 */ /* 0x010fce0008000f00 */
.L_x_116:
[----:B-1----:R1:W2:Y:S02]  /*6610*/  SYNCS.PHASECHK.TRANS64.TRYWAIT P0, [R0+URZ], R3 ;  /* 0x00000003000075a7 */ /* 0x0022a400080011ff */
[----:B--2---:R-:W-:Y:S05]  /*6620*/  @!P0 NANOSLEEP.SYNCS 0x989680 ;  /* 0x009896800000895d */ /* 0x004fea0003900000 */
[----:B------:R-:W2:Y:S02]  /*6630*/  @!P0 SYNCS.PHASECHK.TRANS64 P0, [R0+URZ], R3 ;  /* 0x00000003000085a7 */ /* 0x000ea400080010ff */
[----:B--2---:R-:W-:Y:S05]  /*6640*/  @!P0 BRA `(.L_x_116) ;  /* 0xfffffffc00f08947 */ /* 0x004fea000383ffff */
[----:B------:R-:W-:Y:S05]  /*6650*/  BRA `(.L_x_117) ;  /* 0xffffffc000347947 */ /* 0x000fea000383ffff */
.L_x_41:
[----:B----4-:R-:W-:-:S07]  /*6660*/  MOV R0, UR4 ;  /* 0x0000000400007c02 */ /* 0x010fce0008000f00 */
.L_x_118:
[----:B-1----:R1:W2:Y:S02]  /*6670*/  SYNCS.PHASECHK.TRANS64.TRYWAIT P0, [R0+URZ], R3 ;  /* 0x00000003000075a7 */ /* 0x0022a400080011ff */
[----:B--2---:R-:W-:Y:S05]  /*6680*/  @!P0 NANOSLEEP.SYNCS 0x989680 ;  /* 0x009896800000895d */ /* 0x004fea0003900000 */
[----:B------:R-:W2:Y:S02]  /*6690*/  @!P0 SYNCS.PHASECHK.TRANS64 P0, [R0+URZ], R3 ;  /* 0x00000003000085a7 */ /* 0x000ea400080010ff */
[----:B--2---:R-:W-:Y:S05]  /*66a0*/  @!P0 BRA `(.L_x_118) ;  /* 0xfffffffc00f08947 */ /* 0x004fea000383ffff */
[----:B------:R-:W-:Y:S05]  /*66b0*/  BRA `(.L_x_119) ;  /* 0xffffffc000407947 */ /* 0x000fea000383ffff */
.L_x_42:
[----:B----4-:R-:W-:-:S07]  /*66c0*/  MOV R0, UR4 ;  /* 0x0000000400007c02 */ /* 0x010fce0008000f00 */
.L_x_120:
[----:B-1----:R1:W2:Y:S02]  /*66d0*/  SYNCS.PHASECHK.TRANS64.TRYWAIT P0, [R0+URZ], R3 ;  /* 0x00000003000075a7 */ /* 0x0022a400080011ff */
[----:B--2---:R-:W-:Y:S05]  /*66e0*/  @!P0 NANOSLEEP.SYNCS 0x989680 ;  /* 0x009896800000895d */ /* 0x004fea0003900000 */
[----:B------:R-:W2:Y:S02]  /*66f0*/  @!P0 SYNCS.PHASECHK.TRANS64 P0, [R0+URZ], R3 ;  /* 0x00000003000085a7 */ /* 0x000ea400080010ff */
[----:B--2---:R-:W-:Y:S05]  /*6700*/  @!P0 BRA `(.L_x_120) ;  /* 0xfffffffc00f08947 */ /* 0x004fea000383ffff */
[----:B------:R-:W-:Y:S05]  /*6710*/  BRA `(.L_x_121) ;  /* 0xffffffc0004c7947 */ /* 0x000fea000383ffff */
.L_x_43:
[----:B----4-:R-:W-:-:S07]  /*6720*/  MOV R0, UR4 ;  /* 0x0000000400007c02 */ /* 0x010fce0008000f00 */
.L_x_122:
[----:B-1----:R1:W2:Y:S02]  /*6730*/  SYNCS.PHASECHK.TRANS64.TRYWAIT P0, [R0+URZ], R3 ;  /* 0x00000003000075a7 */ /* 0x0022a400080011ff */
[----:B--2---:R-:W-:Y:S05]  /*6740*/  @!P0 NANOSLEEP.SYNCS 0x989680 ;  /* 0x009896800000895d */ /* 0x004fea0003900000 */
[----:B------:R-:W2:Y:S02]  /*6750*/  @!P0 SYNCS.PHASECHK.TRANS64 P0, [R0+URZ], R3 ;  /* 0x00000003000085a7 */ /* 0x000ea400080010ff */
[----:B--2---:R-:W-:Y:S05]  /*6760*/  @!P0 BRA `(.L_x_122) ;  /* 0xfffffffc00f08947 */ /* 0x004fea000383ffff */
[----:B------:R-:W-:Y:S05]  /*6770*/  BRA `(.L_x_123) ;  /* 0xffffffc000587947 */ /* 0x000fea000383ffff */
.L_x_44:
[----:B----4-:R-:W-:-:S07]  /*6780*/  MOV R0, UR4 ;  /* 0x0000000400007c02 */ /* 0x010fce0008000f00 */
.L_x_124:
[----:B-1----:R1:W2:Y:S02]  /*6790*/  SYNCS.PHASECHK.TRANS64.TRYWAIT P0, [R0+URZ], R3 ;  /* 0x00000003000075a7 */ /* 0x0022a400080011ff */
[----:B--2---:R-:W-:Y:S05]  /*67a0*/  @!P0 NANOSLEEP.SYNCS 0x989680 ;  /* 0x009896800000895d */ /* 0x004fea0003900000 */
[----:B------:R-:W2:Y:S02]  /*67b0*/  @!P0 SYNCS.PHASECHK.TRANS64 P0, [R0+URZ], R3 ;  /* 0x00000003000085a7 */ /* 0x000ea400080010ff */
[----:B--2---:R-:W-:Y:S05]  /*67c0*/  @!P0 BRA `(.L_x_124) ;  /* 0xfffffffc00f08947 */ /* 0x004fea000383ffff */
[----:B------:R-:W-:Y:S05]  /*67d0*/  BRA `(.L_x_125) ;  /* 0xffffffc000647947 */ /* 0x000fea000383ffff */
.L_x_45:
[----:B----4-:R-:W-:-:S07]  /*67e0*/  MOV R0, UR4 ;  /* 0x0000000400007c02 */ /* 0x010fce0008000f00 */
.L_x_126:
[----:B-1----:R1:W2:Y:S02]  /*67f0*/  SYNCS.PHASECHK.TRANS64.TRYWAIT P0, [R0+URZ], R3 ;  /* 0x00000003000075a7 */ /* 0x0022a400080011ff */
[----:B--2---:R-:W-:Y:S05]  /*6800*/  @!P0 NANOSLEEP.SYNCS 0x989680 ;  /* 0x009896800000895d */ /* 0x004fea0003900000 */
[----:B------:R-:W2:Y:S02]  /*6810*/  @!P0 SYNCS.PHASECHK.TRANS64 P0, [R0+URZ], R3 ;  /* 0x00000003000085a7 */ /* 0x000ea400080010ff */
[----:B--2---:R-:W-:Y:S05]  /*6820*/  @!P0 BRA `(.L_x_126) ;  /* 0xfffffffc00f08947 */ /* 0x004fea000383ffff */
[----:B------:R-:W-:Y:S05]  /*6830*/  BRA `(.L_x_127) ;  /* 0xffffffc000707947 */ /* 0x000fea000383ffff */
.L_x_46:
[----:B----4-:R-:W-:-:S07]  /*6840*/  MOV R0, UR4 ;  /* 0x0000000400007c02 */ /* 0x010fce0008000f00 */
.L_x_128:
[----:B-1----:R1:W2:Y:S02]  /*6850*/  SYNCS.PHASECHK.TRANS64.TRYWAIT P0, [R0+URZ], R3 ;  /* 0x00000003000075a7 */ /* 0x0022a400080011ff */
[----:B--2---:R-:W-:Y:S05]  /*6860*/  @!P0 NANOSLEEP.SYNCS 0x989680 ;  /* 0x009896800000895d */ /* 0x004fea0003900000 */
[----:B------:R-:W2:Y:S02]  /*6870*/  @!P0 SYNCS.PHASECHK.TRANS64 P0, [R0+URZ], R3 ;  /* 0x00000003000085a7 */ /* 0x000ea400080010ff */
[----:B--2---:R-:W-:Y:S05]  /*6880*/  @!P0 BRA `(.L_x_128) ;  /* 0xfffffffc00f08947 */ /* 0x004fea000383ffff */
[----:B------:R-:W-:Y:S05]  /*6890*/  BRA `(.L_x_129) ;  /* 0xffffffc0007c7947 */ /* 0x000fea000383ffff */
.L_x_47:
[----:B----4-:R-:W-:-:S07]  /*68a0*/  MOV R0, UR4 ;  /* 0x0000000400007c02 */ /* 0x010fce0008000f00 */
.L_x_130:
[----:B-1----:R1:W2:Y:S02]  /*68b0*/  SYNCS.PHASECHK.TRANS64.TRYWAIT P0, [R0+URZ], R3 ;  /* 0x00000003000075a7 */ /* 0x0022a400080011ff */
[----:B--2---:R-:W-:Y:S05]  /*68c0*/  @!P0 NANOSLEEP.SYNCS 0x989680 ;  /* 0x009896800000895d */ /* 0x004fea0003900000 */
[----:B------:R-:W2:Y:S02]  /*68d0*/  @!P0 SYNCS.PHASECHK.TRANS64 P0, [R0+URZ], R3 ;  /* 0x00000003000085a7 */ /* 0x000ea400080010ff */
[----:B--2---:R-:W-:Y:S05]  /*68e0*/  @!P0 BRA `(.L_x_130) ;  /* 0xfffffffc00f08947 */ /* 0x004fea000383ffff */
[----:B------:R-:W-:Y:S05]  /*68f0*/  BRA `(.L_x_131) ;  /* 0xffffffc000887947 */ /* 0x000fea000383ffff */
.L_x_50:
[----:B-1----:R1:W2:Y:S02]  /*6900*/  SYNCS.PHASECHK.TRANS64.TRYWAIT P0, [R0+URZ+0x150], R5 ;  /* 0x00015005000075a7 */ /* 0x0022a400080011ff */
[----:B--2---:R-:W-:Y:S05]  /*6910*/  @!P0 NANOSLEEP.SYNCS 0x989680 ;  /* 0x009896800000895d */ /* 0x004fea0003900000 */
[----:B------:R-:W2:Y:S02]  /*6920*/  @!P0 SYNCS.PHASECHK.TRANS64 P0, [R0+URZ+0x150], R5 ;  /* 0x00015005000085a7 */ /* 0x000ea400080010ff */
[----:B--2---:R-:W-:Y:S05]  /*6930*/  @!P0 BRA `(.L_x_50) ;  /* 0xfffffffc00f08947 */ /* 0x004fea000383ffff */
[----:B------:R-:W-:Y:S05]  /*6940*/  BRA `(.L_x_132) ;  /* 0xffffffc000e47947 */ /* 0x000fea000383ffff */
.L_x_51:
[----:B------:R-:W-:-:S07]  /*6950*/  MOV R0, UR5 ;  /* 0x0000000500007c02 */ /* 0x000fce0008000f00 */
.L_x_133:
[----:B-1----:R1:W2:Y:S02]  /*6960*/  SYNCS.PHASECHK.TRANS64.TRYWAIT P0, [R0+URZ+0x100], R5 ;  /* 0x00010005000075a7 */ /* 0x0022a400080011ff */
[----:B--2---:R-:W-:Y:S05]  /*6970*/  @!P0 NANOSLEEP.SYNCS 0x989680 ;  /* 0x009896800000895d */ /* 0x004fea0003900000 */
[----:B------:R-:W2:Y:S02]  /*6980*/  @!P0 SYNCS.PHASECHK.TRANS64 P0, [R0+URZ+0x100], R5 ;  /* 0x00010005000085a7 */ /* 0x000ea400080010ff */
[----:B--2---:R-:W-:Y:S05]  /*6990*/  @!P0 BRA `(.L_x_133) ;  /* 0xfffffffc00f08947 */ /* 0x004fea000383ffff */
[----:B------:R-:W-:Y:S05]  /*69a0*/  BRA `(.L_x_134) ;  /* 0xffffffc000f47947 */ /* 0x000fea000383ffff */
.L_x_52:
[----:B-1----:R1:W2:Y:S02]  /*69b0*/  SYNCS.PHASECHK.TRANS64.TRYWAIT P1, [R0+URZ+0xf0], R5 ;  /* 0x0000f005000075a7 */ /* 0x0022a400080211ff */
[----:B--2---:R-:W-:Y:S05]  /*69c0*/  @!P1 NANOSLEEP.SYNCS 0x989680 ;  /* 0x009896800000995d */ /* 0x004fea0003900000 */
[----:B------:R-:W2:Y:S02]  /*69d0*/  @!P1 SYNCS.PHASECHK.TRANS64 P1, [R0+URZ+0xf0], R5 ;  /* 0x0000f005000095a7 */ /* 0x000ea400080210ff */
[----:B--2---:R-:W-:Y:S05]  /*69e0*/  @!P1 BRA `(.L_x_52) ;  /* 0xfffffffc00f09947 */ /* 0x004fea000383ffff */
[----:B------:R-:W-:Y:S05]  /*69f0*/  BRA `(.L_x_135) ;  /* 0xffffffc400247947 */ /* 0x000fea000383ffff */
.L_x_55:
[----:B------:R-:W-:-:S07]  /*6a00*/  MOV R0, UR5 ;  /* 0x0000000500007c02 */ /* 0x000fce0008000f00 */
.L_x_136:
[----:B-1----:R1:W2:Y:S02]  /*6a10*/  SYNCS.PHASECHK.TRANS64.TRYWAIT P0, [R0+URZ+0x100], R3 ;  /* 0x00010003000075a7 */ /* 0x0022a400080011ff */
[----:B--2---:R-:W-:Y:S05]  /*6a20*/  @!P0 NANOSLEEP.SYNCS 0x989680 ;  /* 0x009896800000895d */ /* 0x004fea0003900000 */
[----:B------:R-:W2:Y:S02]  /*6a30*/  @!P0 SYNCS.PHASECHK.TRANS64 P0, [R0+URZ+0x100], R3 ;  /* 0x00010003000085a7 */ /* 0x000ea400080010ff */
[----:B--2---:R-:W-:Y:S05]  /*6a40*/  @!P0 BRA `(.L_x_136) ;  /* 0xfffffffc00f08947 */ /* 0x004fea000383ffff */
[----:B------:R-:W-:Y:S05]  /*6a50*/  BRA `(.L_x_54) ;  /* 0xffffffc400787947 */ /* 0x000fea000383ffff */
.L_x_62:
[----:B-1----:R1:W2:Y:S02]  /*6a60*/  SYNCS.PHASECHK.TRANS64.TRYWAIT P1, [R0+URZ+0xf0], R5 ;  /* 0x0000f005000075a7 */ /* 0x0022a400080211ff */
[----:B--2---:R-:W-:Y:S05]  /*6a70*/  @!P1 NANOSLEEP.SYNCS 0x989680 ;  /* 0x009896800000995d */ /* 0x004fea0003900000 */
[----:B------:R-:W2:Y:S02]  /*6a80*/  @!P1 SYNCS.PHASECHK.TRANS64 P1, [R0+URZ+0xf0], R5 ;  /* 0x0000f005000095a7 */ /* 0x000ea400080210ff */
[----:B--2---:R-:W-:Y:S05]  /*6a90*/  @!P1 BRA `(.L_x_62) ;  /* 0xfffffffc00f09947 */ /* 0x004fea000383ffff */
[----:B------:R-:W-:Y:S05]  /*6aa0*/  BRA `(.L_x_137) ;  /* 0xffffffcc00087947 */ /* 0x000fea000383ffff */
.L_x_63:
[----:B------:R-:W-:-:S07]  /*6ab0*/  MOV R3, UR6 ;  /* 0x0000000600037c02 */ /* 0x000fce0008000f00 */
.L_x_138:
[----:B-1----:R1:W2:Y:S02]  /*6ac0*/  SYNCS.PHASECHK.TRANS64.TRYWAIT P0, [R3+URZ+0x130], R0 ;  /* 0x00013000030075a7 */ /* 0x0022a400080011ff */
[----:B--2---:R-:W-:Y:S05]  /*6ad0*/  @!P0 NANOSLEEP.SYNCS 0x989680 ;  /* 0x009896800000895d */ /* 0x004fea0003900000 */
[----:B------:R-:W2:Y:S02]  /*6ae0*/  @!P0 SYNCS.PHASECHK.TRANS64 P0, [R3+URZ+0x130], R0 ;  /* 0x00013000030085a7 */ /* 0x000ea400080010ff */
[----:B--2---:R-:W-:Y:S05]  /*6af0*/  @!P0 BRA `(.L_x_138) ;  /* 0xfffffffc00f08947 */ /* 0x004fea000383ffff */
[----:B------:R-:W-:Y:S05]  /*6b00*/  BRA `(.L_x_139) ;  /* 0xffffffcc00587947 */ /* 0x000fea000383ffff */
.L_x_66:
[----:B------:R-:W-:Y:S07]  /*6b10*/  MOV R0, UR11 ;  /* 0x0000000b00007c02 */ /* 0x000fee0008000f00 */
.L_x_140:
[----:B-1----:R1:W2:Y:S02]  /*6b20*/  SYNCS.PHASECHK.TRANS64.TRYWAIT P0, [R0+URZ], R3 ;  /* 0x00000003000075a7 */ /* 0x0022a400080011ff */
[----:B--2---:R-:W-:Y:S05]  /*6b30*/  @!P0 NANOSLEEP.SYNCS 0x989680 ;  /* 0x009896800000895d */ /* 0x004fea0003900000 */
[----:B------:R-:W2:Y:S02]  /*6b40*/  @!P0 SYNCS.PHASECHK.TRANS64 P0, [R0+URZ], R3 ;  /* 0x00000003000085a7 */ /* 0x000ea400080010ff */
[----:B--2---:R-:W-:Y:S05]  /*6b50*/  @!P0 BRA `(.L_x_140) ;  /* 0xfffffffc00f08947 */ /* 0x004fea000383ffff */
[----:B------:R-:W-:Y:S05]  /*6b60*/  BRA `(.L_x_65) ;  /* 0xffffffcc00747947 */ /* 0x000fea000383ffff */
.L_x_69:
[----:B------:R-:W-:-:S07]  /*6b70*/  MOV R0, UR6 ;  /* 0x0000000600007c02 */ /* 0x000fce0008000f00 */
.L_x_141:
[----:B--2---:R2:W4:Y:S02]  /*6b80*/  SYNCS.PHASECHK.TRANS64.TRYWAIT P0, [R0+URZ], R3 ;  /* 0x00000003000075a7 */ /* 0x00452400080011ff */
[----:B----4-:R-:W-:Y:S05]  /*6b90*/  @!P0 NANOSLEEP.SYNCS 0x989680 ;  /* 0x009896800000895d */ /* 0x010fea0003900000 */
[----:B------:R-:W4:Y:S02]  /*6ba0*/  @!P0 SYNCS.PHASECHK.TRANS64 P0, [R0+URZ], R3 ;  /* 0x00000003000085a7 */ /* 0x000f2400080010ff */
[----:B----4-:R-:W-:Y:S05]  /*6bb0*/  @!P0 BRA `(.L_x_141) ;  /* 0xfffffffc00f08947 */ /* 0x010fea000383ffff */
[----:B------:R-:W-:Y:S05]  /*6bc0*/  BRA `(.L_x_142) ;  /* 0xffffffd000a07947 */ /* 0x000fea000383ffff */
.L_x_70:
[----:B------:R-:W-:-:S07]  /*6bd0*/  MOV R0, UR6 ;  /* 0x0000000600007c02 */ /* 0x000fce0008000f00 */
.L_x_143:
[----:B-1----:R1:W2:Y:S02]  /*6be0*/  SYNCS.PHASECHK.TRANS64.TRYWAIT P0, [R0+URZ], R3 ;  /* 0x00000003000075a7 */ /* 0x0022a400080011ff */
[----:B--2---:R-:W-:Y:S05]  /*6bf0*/  @!P0 NANOSLEEP.SYNCS 0x989680 ;  /* 0x009896800000895d */ /* 0x004fea0003900000 */
[----:B------:R-:W2:Y:S02]  /*6c00*/  @!P0 SYNCS.PHASECHK.TRANS64 P0, [R0+URZ], R3 ;  /* 0x00000003000085a7 */ /* 0x000ea400080010ff */
[----:B--2---:R-:W-:Y:S05]  /*6c10*/  @!P0 BRA `(.L_x_143) ;  /* 0xfffffffc00f08947 */ /* 0x004fea000383ffff */
[----:B------:R-:W-:Y:S05]  /*6c20*/  BRA `(.L_x_144) ;  /* 0xffffffd000ac7947 */ /* 0x000fea000383ffff */
.L_x_71:
[----:B------:R-:W-:-:S07]  /*6c30*/  MOV R0, UR6 ;  /* 0x0000000600007c02 */ /* 0x000fce0008000f00 */
.L_x_145:
[----:B-1----:R1:W2:Y:S02]  /*6c40*/  SYNCS.PHASECHK.TRANS64.TRYWAIT P0, [R0+URZ], R3 ;  /* 0x00000003000075a7 */ /* 0x0022a400080011ff */
[----:B--2---:R-:W-:Y:S05]  /*6c50*/  @!P0 NANOSLEEP.SYNCS 0x989680 ;  /* 0x009896800000895d */ /* 0x004fea0003900000 */
[----:B------:R-:W2:Y:S02]  /*6c60*/  @!P0 SYNCS.PHASECHK.TRANS64 P0, [R0+URZ], R3 ;  /* 0x00000003000085a7 */ /* 0x000ea400080010ff */
[----:B--2---:R-:W-:Y:S05]  /*6c70*/  @!P0 BRA `(.L_x_145) ;  /* 0xfffffffc00f08947 */ /* 0x004fea000383ffff */
[----:B------:R-:W-:Y:S05]  /*6c80*/  BRA `(.L_x_146) ;  /* 0xffffffd000b87947 */ /* 0x000fea000383ffff */
.L_x_72:
[----:B------:R-:W-:-:S07]  /*6c90*/  MOV R0, UR7 ;  /* 0x0000000700007c02 */ /* 0x000fce0008000f00 */
.L_x_147:
[----:B-1----:R1:W2:Y:S02]  /*6ca0*/  SYNCS.PHASECHK.TRANS64.TRYWAIT P0, [R0+URZ], R3 ;  /* 0x00000003000075a7 */ /* 0x0022a400080011ff */
[----:B--2---:R-:W-:Y:S05]  /*6cb0*/  @!P0 NANOSLEEP.SYNCS 0x989680 ;  /* 0x009896800000895d */ /* 0x004fea0003900000 */
[----:B------:R-:W2:Y:S02]  /*6cc0*/  @!P0 SYNCS.PHASECHK.TRANS64 P0, [R0+URZ], R3 ;  /* 0x00000003000085a7 */ /* 0x000ea400080010ff */
[----:B--2---:R-:W-:Y:S05]  /*6cd0*/  @!P0 BRA `(.L_x_147) ;  /* 0xfffffffc00f08947 */ /* 0x004fea000383ffff */
[----:B------:R-:W-:Y:S05]  /*6ce0*/  BRA `(.L_x_148) ;  /* 0xffffffd000c47947 */ /* 0x000fea000383ffff */
.L_x_77:
[----:B--2---:R2:W3:Y:S02]  /*6cf0*/  SYNCS.PHASECHK.TRANS64.TRYWAIT P0, [R0+URZ+0xf0], R3 ;  /* 0x0000f003000075a7 */ /* 0x0044e400080011ff */
[----:B---3--:R-:W-:Y:S05]  /*6d00*/  @!P0 NANOSLEEP.SYNCS 0x989680 ;  /* 0x009896800000895d */ /* 0x008fea0003900000 */
[----:B------:R-:W3:Y:S02]  /*6d10*/  @!P0 SYNCS.PHASECHK.TRANS64 P0, [R0+URZ+0xf0], R3 ;  /* 0x0000f003000085a7 */ /* 0x000ee400080010ff */
[----:B---3--:R-:W-:Y:S05]  /*6d20*/  @!P0 BRA `(.L_x_77) ;  /* 0xfffffffc00f08947 */ /* 0x008fea000383ffff */
[----:B------:R-:W-:Y:S05]  /*6d30*/  BRA `(.L_x_149) ;  /* 0xffffffd400bc7947 */ /* 0x000fea000383ffff */
.L_x_80:
[----:B------:R-:W-:Y:S07]  /*6d40*/  MOV R0, UR13 ;  /* 0x0000000d00007c02 */ /* 0x000fee0008000f00 */
.L_x_150:
[----:B--2---:R2:W3:Y:S02]  /*6d50*/  SYNCS.PHASECHK.TRANS64.TRYWAIT P0, [R0+URZ+0xe8], R3 ;  /* 0x0000e803000075a7 */ /* 0x0044e400080011ff */
[----:B---3--:R-:W-:Y:S05]  /*6d60*/  @!P0 NANOSLEEP.SYNCS 0x989680 ;  /* 0x009896800000895d */ /* 0x008fea0003900000 */
[----:B------:R-:W3:Y:S02]  /*6d70*/  @!P0 SYNCS.PHASECHK.TRANS64 P0, [R0+URZ+0xe8], R3 ;  /* 0x0000e803000085a7 */ /* 0x000ee400080010ff */
[----:B---3--:R-:W-:Y:S05]  /*6d80*/  @!P0 BRA `(.L_x_150) ;  /* 0xfffffffc00f08947 */ /* 0x008fea000383ffff */
[----:B------:R-:W-:Y:S05]  /*6d90*/  BRA `(.L_x_79) ;  /* 0xffffffd800a47947 */ /* 0x000fea000383ffff */
.L_x_83:
[----:B------:R-:W-:Y:S07]  /*6da0*/  MOV R3, UR14 ;  /* 0x0000000e00037c02 */ /* 0x000fee0008000f00 */
.L_x_151:
[----:B-1----:R1:W2:Y:S02]  /*6db0*/  SYNCS.PHASECHK.TRANS64.TRYWAIT P2, [R3+URZ+0xd0], R12 ;  /* 0x0000d00c030075a7 */ /* 0x0022a400080411ff */
[----:B--2---:R-:W-:Y:S05]  /*6dc0*/  @!P2 NANOSLEEP.SYNCS 0x989680 ;  /* 0x009896800000a95d */ /* 0x004fea0003900000 */
[----:B------:R-:W2:Y:S02]  /*6dd0*/  @!P2 SYNCS.PHASECHK.TRANS64 P2, [R3+URZ+0xd0], R12 ;  /* 0x0000d00c0300a5a7 */ /* 0x000ea400080410ff */
[----:B--2---:R-:W-:Y:S05]  /*6de0*/  @!P2 BRA `(.L_x_151) ;  /* 0xfffffffc00f0a947 */ /* 0x004fea000383ffff */
[----:B------:R-:W-:Y:S05]  /*6df0*/  BRA `(.L_x_152) ;  /* 0xffffffdc00407947 */ /* 0x000fea000383ffff */
.L_x_85:
[----:B------:R-:W-:-:S07]  /*6e00*/  MOV R0, UR4 ;  /* 0x0000000400007c02 */ /* 0x000fce0008000f00 */
.L_x_153:
[----:B-1----:R1:W3:Y:S02]  /*6e10*/  SYNCS.PHASECHK.TRANS64.TRYWAIT P0, [R0+URZ], R3 ;  /* 0x00000003000075a7 */ /* 0x0022e400080011ff */
[----:B---3--:R-:W-:Y:S05]  /*6e20*/  @!P0 NANOSLEEP.SYNCS 0x989680 ;  /* 0x009896800000895d */ /* 0x008fea0003900000 */
[----:B------:R-:W3:Y:S02]  /*6e30*/  @!P0 SYNCS.PHASECHK.TRANS64 P0, [R0+URZ], R3 ;  /* 0x00000003000085a7 */ /* 0x000ee400080010ff */
[----:B---3--:R-:W-:Y:S05]  /*6e40*/  @!P0 BRA `(.L_x_153) ;  /* 0xfffffffc00f08947 */ /* 0x008fea000383ffff */
[----:B------:R-:W-:Y:S05]  /*6e50*/  BRA `(.L_x_154) ;  /* 0xffffffdc00dc7947 */ /* 0x000fea000383ffff */
.L_x_87:
[----:B--2---:R2:W4:Y:S02]  /*6e60*/  SYNCS.PHASECHK.TRANS64.TRYWAIT P0, [R0+URZ+0xf0], R3 ;  /* 0x0000f003000075a7 */ /* 0x00452400080011ff */
[----:B----4-:R-:W-:Y:S05]  /*6e70*/  @!P0 NANOSLEEP.SYNCS 0x989680 ;  /* 0x009896800000895d */ /* 0x010fea0003900000 */
[----:B------:R-:W4:Y:S02]  /*6e80*/  @!P0 SYNCS.PHASECHK.TRANS64 P0, [R0+URZ+0xf0], R3 ;  /* 0x0000f003000085a7 */ /* 0x000f2400080010ff */
[----:B----4-:R-:W-:Y:S05]  /*6e90*/  @!P0 BRA `(.L_x_87) ;  /* 0xfffffffc00f08947 */ /* 0x010fea000383ffff */
[----:B------:R-:W-:Y:S05]  /*6ea0*/  BRA `(.L_x_155) ;  /* 0xffffffe000ac7947 */ /* 0x000fea000383ffff */
.L_x_93:
[----:B------:R-:W-:Y:S07]  /*6eb0*/  MOV R0, UR4 ;  /* 0x0000000400007c02 */ /* 0x000fee0008000f00 */
.L_x_156:
[----:B-1----:R1:W2:Y:S02]  /*6ec0*/  SYNCS.PHASECHK.TRANS64.TRYWAIT P1, [R0+URZ+0xc0], R11 ;  /* 0x0000c00b000075a7 */ /* 0x0022a400080211ff */
[----:B--2---:R-:W-:Y:S05]  /*6ed0*/  @!P1 NANOSLEEP.SYNCS 0x989680 ;  /* 0x009896800000995d */ /* 0x004fea0003900000 */
[----:B------:R-:W2:Y:S02]  /*6ee0*/  @!P1 SYNCS.PHASECHK.TRANS64 P1, [R0+URZ+0xc0], R11 ;  /* 0x0000c00b000095a7 */ /* 0x000ea400080210ff */
[----:B--2---:R-:W-:Y:S05]  /*6ef0*/  @!P1 BRA `(.L_x_156) ;  /* 0xfffffffc00f09947 */ /* 0x004fea000383ffff */
[----:B------:R-:W-:Y:S05]  /*6f00*/  BRA `(.L_x_92) ;  /* 0xffffffe800fc7947 */ /* 0x000fea000383ffff */
.L_x_95:
[----:B------:R-:W-:Y:S07]  /*6f10*/  MOV R3, UR55 ;  /* 0x0000003700037c02 */ /* 0x000fee0008000f00 */
.L_x_157:
[----:B---3--:R3:W1:Y:S02]  /*6f20*/  SYNCS.PHASECHK.TRANS64.TRYWAIT P1, [R3+URZ+0x110], R20 ;  /* 0x00011014030075a7 */ /* 0x00866400080211ff */
[----:B-1----:R-:W-:Y:S05]  /*6f30*/  @!P1 NANOSLEEP.SYNCS 0x989680 ;  /* 0x009896800000995d */ /* 0x002fea0003900000 */
[----:B------:R-:W1:Y:S02]  /*6f40*/  @!P1 SYNCS.PHASECHK.TRANS64 P1, [R3+URZ+0x110], R20 ;  /* 0x00011014030095a7 */ /* 0x000e6400080210ff */
[----:B-1----:R-:W-:Y:S05]  /*6f50*/  @!P1 BRA `(.L_x_157) ;  /* 0xfffffffc00f09947 */ /* 0x002fea000383ffff */
[----:B------:R-:W-:Y:S05]  /*6f60*/  BRA `(.L_x_94) ;  /* 0xffffffec00307947 */ /* 0x000fea000383ffff */
        .weak           $__internal_0_$__cuda_sm10x_tcgen05_guardrail_trap_col_being_dealloced_not_returned_by_alloc
        .type           $__internal_0_$__cuda_sm10x_tcgen05_guardrail_trap_col_being_dealloced_not_returned_by_alloc,@function
        .size           $__internal_0_$__cuda_sm10x_tcgen05_guardrail_trap_col_being_dealloced_not_returned_by_alloc,($__internal_1_$__cuda_sm10x_tcgen05_guardrail_trap_phase_invalid_during_alloc - $__internal_0_$__cuda_sm10x_tcgen05_guardrail_trap_col_being_dealloced_not_returned_by_alloc)
$__internal_0_$__cuda_sm10x_tcgen05_guardrail_trap_col_being_dealloced_not_returned_by_alloc:
[----:B------:R-:W-:Y:S05]  /*6f70*/  BPT.TRAP 0x1 ;  /* 0x000000040000795c */ /* 0x000fea0000300000 */
[----:B------:R-:W-:-:S04]  /*6f80*/  HFMA2 R3, -RZ, RZ, 0, 0 ;  /* 0x00000000ff037431 */ /* 0x000fc800000001ff */
[----:B------:R-:W-:Y:S05]  /*6f90*/  RET.REL.NODEC R2 `(_ZN7cutlass13device_kernelINS_4gemm6kernel13GemmUniversalIN4cute5tupleIJiiiiEEENS1_10collective13CollectiveMmaINS1_35MainloopSm100TmaUmmaWarpSpecializedILi12ELi2ELi4ENS5_IJNS4_1CILi1EEESB_SB_EEEEENS5_IJNSA_ILi64EEENSA_ILi8EEENSA_ILi128EEEEEENS_10bfloat16_tENS5_IJlSB_lEEESI_SJ_NS4_8TiledMMAINS4_8MMA_AtomIJNS4_20SM100_MMA_F16BF16_SSISI_SI_fLi64ELi8ELNS4_4UMMA5MajorE0ELSO_0ELNSN_7ScaleInE0ELSP_0EEEEEENS4_6LayoutISC_NS5_IJNSA_ILi0EEEST_ST_EEEEENS5_IJNS4_10UnderscoreESW_SW_EEEEENS4_13SM90_TMA_LOADENS4_14ComposedLayoutINS4_7SwizzleILi3ELi4ELi3EEENS4_18smem_ptr_flag_bitsILi16EEENSS_INS5_IJSF_SE_EEENS5_IJSE_SB_EEEEEEEvNS4_8identityESZ_S18_vS19_EENS_8epilogue10collective18CollectiveEpilogueINS1B_23Sm100TmaWarpSpecializedILi2ELi1ELi4ELb1ELb0EEEJSH_NS5_IJNSS_ISE_SB_EENSS_ISF_SB_EEEEESI_SJ_SI_SJ_NS1B_6fusion15FusionCallbacksIS1F_NS1J_17LinearCombinationISI_fSI_fLNS_15FloatRoundStyleE2EEESH_S1I_JEEENS4_5SM1004TMEM4LOAD26SM100_TMEM_LOAD_16dp256b1xESZ_NS10_INS11_ILi0ELi4ELi3EEES14_NSS_INS5_IJSF_SF_EEENS5_IJSF_SB_EEEEEEENS4_17SM75_U32x2_LDSM_NENS4_14SM90_TMA_STOREES1X_NS4_17SM90_U32x2_STSM_NENS4_39AutoVectorizingCopyWithAssumedAlignmentILi128EEEEEEvvEEEEvNT_6ParamsE) ;  /* 0xffffff9002187950 */ /* 0x000fea0003c3ffff */
        .weak           $__internal_1_$__cuda_sm10x_tcgen05_guardrail_trap_phase_invalid_during_alloc
        .type           $__internal_1_$__cuda_sm10x_tcgen05_guardrail_trap_phase_invalid_during_alloc,@function
        .size           $__internal_1_$__cuda_sm10x_tcgen05_guardrail_trap_phase_invalid_during_alloc,($__internal_2_$__cuda_sm10x_tcgen05_guardrail_trap_unallocated_columns_being_dealloced - $__internal_1_$__cuda_sm10x_tcgen05_guardrail_trap_phase_invalid_during_alloc)
$__internal_1_$__cuda_sm10x_tcgen05_guardrail_trap_phase_invalid_during_alloc:
[----:B------:R-:W-:Y:S05]  /*6fa0*/  BPT.TRAP 0x1 ;  /* 0x000000040000795c */ /* 0x000fea0000300000 */
[----:B------:R-:W-:-:S04]  /*6fb0*/  MOV R3, 0x0 ;  /* 0x0000000000037802 */ /* 0x000fc80000000f00 */
[----:B------:R-:W-:Y:S05]  /*6fc0*/  RET.REL.NODEC R2 `(_ZN7cutlass13device_kernelINS_4gemm6kernel13GemmUniversalIN4cute5tupleIJiiiiEEENS1_10collective13CollectiveMmaINS1_35MainloopSm100TmaUmmaWarpSpecializedILi12ELi2ELi4ENS5_IJNS4_1CILi1EEESB_SB_EEEEENS5_IJNSA_ILi64EEENSA_ILi8EEENSA_ILi128EEEEEENS_10bfloat16_tENS5_IJlSB_lEEESI_SJ_NS4_8TiledMMAINS4_8MMA_AtomIJNS4_20SM100_MMA_F16BF16_SSISI_SI_fLi64ELi8ELNS4_4UMMA5MajorE0ELSO_0ELNSN_7ScaleInE0ELSP_0EEEEEENS4_6LayoutISC_NS5_IJNSA_ILi0EEEST_ST_EEEEENS5_IJNS4_10UnderscoreESW_SW_EEEEENS4_13SM90_TMA_LOADENS4_14ComposedLayoutINS4_7SwizzleILi3ELi4ELi3EEENS4_18smem_ptr_flag_bitsILi16EEENSS_INS5_IJSF_SE_EEENS5_IJSE_SB_EEEEEEEvNS4_8identityESZ_S18_vS19_EENS_8epilogue10collective18CollectiveEpilogueINS1B_23Sm100TmaWarpSpecializedILi2ELi1ELi4ELb1ELb0EEEJSH_NS5_IJNSS_ISE_SB_EENSS_ISF_SB_EEEEESI_SJ_SI_SJ_NS1B_6fusion15FusionCallbacksIS1F_NS1J_17LinearCombinationISI_fSI_fLNS_15FloatRoundStyleE2EEESH_S1I_JEEENS4_5SM1004TMEM4LOAD26SM100_TMEM_LOAD_16dp256b1xESZ_NS10_INS11_ILi0ELi4ELi3EEES14_NSS_INS5_IJSF_SF_EEENS5_IJSF_SB_EEEEEEENS4_17SM75_U32x2_LDSM_NENS4_14SM90_TMA_STOREES1X_NS4_17SM90_U32x2_STSM_NENS4_39AutoVectorizingCopyWithAssumedAlignmentILi128EEEEEEvvEEEEvNT_6ParamsE) ;  /* 0xffffff90020c7950 */ /* 0x000fea0003c3ffff */
        .weak           $__internal_2_$__cuda_sm10x_tcgen05_guardrail_trap_unallocated_columns_being_dealloced
        .type           $__internal_2_$__cuda_sm10x_tcgen05_guardrail_trap_unallocated_columns_being_dealloced,@function
        .size           $__internal_2_$__cuda_sm10x_tcgen05_guardrail_trap_unallocated_columns_being_dealloced,(.L_x_159 - $__internal_2_$__cuda_sm10x_tcgen05_guardrail_trap_unallocated_columns_being_dealloced)
$__internal_2_$__cuda_sm10x_tcgen05_guardrail_trap_unallocated_columns_being_dealloced:
[----:B------:R-:W-:Y:S05]  /*6fd0*/  BPT.TRAP 0x1 ;  /* 0x000000040000795c */ /* 0x000fea0000300000 */
[----:B------:R-:W-:-:S04]  /*6fe0*/  HFMA2 R3, -RZ, RZ, 0, 0 ;  /* 0x00000000ff037431 */ /* 0x000fc800000001ff */
[----:B------:R-:W-:Y:S05]  /*6ff0*/  RET.REL.NODEC R2 `(_ZN7cutlass13device_kernelINS_4gemm6kernel13GemmUniversalIN4cute5tupleIJiiiiEEENS1_10collective13CollectiveMmaINS1_35MainloopSm100TmaUmmaWarpSpecializedILi12ELi2ELi4ENS5_IJNS4_1CILi1EEESB_SB_EEEEENS5_IJNSA_ILi64EEENSA_ILi8EEENSA_ILi128EEEEEENS_10bfloat16_tENS5_IJlSB_lEEESI_SJ_NS4_8TiledMMAINS4_8MMA_AtomIJNS4_20SM100_MMA_F16BF16_SSISI_SI_fLi64ELi8ELNS4_4UMMA5MajorE0ELSO_0ELNSN_7ScaleInE0ELSP_0EEEEEENS4_6LayoutISC_NS5_IJNSA_ILi0EEEST_ST_EEEEENS5_IJNS4_10UnderscoreESW_SW_EEEEENS4_13SM90_TMA_LOADENS4_14ComposedLayoutINS4_7SwizzleILi3ELi4ELi3EEENS4_18smem_ptr_flag_bitsILi16EEENSS_INS5_IJSF_SE_EEENS5_IJSE_SB_EEEEEEEvNS4_8identityESZ_S18_vS19_EENS_8epilogue10collective18CollectiveEpilogueINS1B_23Sm100TmaWarpSpecializedILi2ELi1ELi4ELb1ELb0EEEJSH_NS5_IJNSS_ISE_SB_EENSS_ISF_SB_EEEEESI_SJ_SI_SJ_NS1B_6fusion15FusionCallbacksIS1F_NS1J_17LinearCombinationISI_fSI_fLNS_15FloatRoundStyleE2EEESH_S1I_JEEENS4_5SM1004TMEM4LOAD26SM100_TMEM_LOAD_16dp256b1xESZ_NS10_INS11_ILi0ELi4ELi3EEES14_NSS_INS5_IJSF_SF_EEENS5_IJSF_SB_EEEEEEENS4_17SM75_U32x2_LDSM_NENS4_14SM90_TMA_STOREES1X_NS4_17SM90_U32x2_STSM_NENS4_39AutoVectorizingCopyWithAssumedAlignmentILi128EEEEEEvvEEEEvNT_6ParamsE) ;  /* 0xffffff9002007950 */ /* 0x000fea0003c3ffff */
.L_x_158:
[----:B------:R-:W-:-:S00]  /*7000*/  BRA `(.L_x_158) ;  /* 0xfffffffc00fc7947 */ /* 0x000fc0000383ffff */
[----:B------:R-:W-:-:S00]  /*7010*/  NOP ;  /* 0x0000000000007918 */ /* 0x000fc00000000000 */
        /* <DEDUP_REMOVED lines=14> */
.L_x_159:


//--------------------- .nv.global.init           --------------------------
	.section	.nv.global.init,"aw",@progbits
.nv.global.init:
	.type		$str$26,@object
	.size		$str$26,($str$25 - $str$26)
$str$26:
        /*0000*/ 	.byte	0x2f, 0x74, 0x6d, 0x70, 0x2f, 0x63, 0x75, 0x74, 0x6c, 0x61, 0x73, 0x73, 0x5f, 0x73, 0x77, 0x65
        /*0010*/ 	.byte	0x65, 0x70, 0x5f, 0x73, 0x72, 0x63, 0x2f, 0x69, 0x6e, 0x63, 0x6c, 0x75, 0x64, 0x65, 0x2f, 0x63
        /*0020*/ 	.byte	0x75, 0x74, 0x65, 0x2f, 0x61, 0x74, 0x6f, 0x6d, 0x2f, 0x63, 0x6f, 0x70, 0x79, 0x5f, 0x74, 0x72
        /*0030*/ 	.byte	0x61, 0x69, 0x74, 0x73, 0x5f, 0x73, 0x6d, 0x31, 0x30, 0x30, 0x2e, 0x68, 0x70, 0x70, 0x00
	.type		$str$25,@object
	.size		$str$25,(__unnamed_1 - $str$25)
$str$25:
        /*003f*/ 	.byte	0x28, 0x28, 0x75, 0x69, 0x6e, 0x74, 0x33, 0x32, 0x5f, 0x74, 0x28, 0x74, 0x68, 0x72, 0x65, 0x61
        /*004f*/ 	.byte	0x64, 0x49, 0x64, 0x78, 0x2e, 0x78, 0x29, 0x20, 0x2f, 0x20, 0x33, 0x32, 0x29, 0x20, 0x25, 0x20
        /*005f*/ 	.byte	0x34, 0x29, 0x20, 0x3d, 0x3d, 0x20, 0x28, 0x28, 0x28, 0x74, 0x6d, 0x65, 0x6d, 0x5f, 0x61, 0x64
        /*006f*/ 	.byte	0x64, 0x72, 0x20, 0x3e, 0x3e, 0x20, 0x31, 0x36, 0x29, 0x20, 0x2f, 0x20, 0x33, 0x32, 0x29, 0x20
        /*007f*/ 	.byte	0x25, 0x20, 0x34, 0x29, 0x00
	.type		__unnamed_1,@object
	.size		__unnamed_1,(.L_1 - __unnamed_1)
__unnamed_1:
        /*0084*/ 	.byte	0x63, 0x6f, 0x6e, 0x73, 0x74, 0x65, 0x78, 0x70, 0x72, 0x20, 0x76, 0x6f, 0x69, 0x64, 0x20, 0x63
        /* <DEDUP_REMOVED lines=39> */
        /*0304*/ 	.byte	0x3a, 0x43, 0x3c, 0x30, 0x3e, 0x3e, 0x3e, 0x3e, 0x5d, 0x00
.L_1:


//--------------------- .nv.shared._ZN7cutlass13device_kernelINS_4gemm6kernel13GemmUniversalIN4cute5tupleIJiiiiEEENS1_10collective13CollectiveMmaINS1_35MainloopSm100TmaUmmaWarpSpecializedILi12ELi2ELi4ENS5_IJNS4_1CILi1EEESB_SB_EEEEENS5_IJNSA_ILi64EEENSA_ILi8EEENSA_ILi128EEEEEENS_10bfloat16_tENS5_IJlSB_lEEESI_SJ_NS4_8TiledMMAINS4_8MMA_AtomIJNS4_20SM100_MMA_F16BF16_SSISI_SI_fLi64ELi8ELNS4_4UMMA5MajorE0ELSO_0ELNSN_7ScaleInE0ELSP_0EEEEEENS4_6LayoutISC_NS5_IJNSA_ILi0EEEST_ST_EEEEENS5_IJNS4_10UnderscoreESW_SW_EEEEENS4_13SM90_TMA_LOADENS4_14ComposedLayoutINS4_7SwizzleILi3ELi4ELi3EEENS4_18smem_ptr_flag_bitsILi16EEENSS_INS5_IJSF_SE_EEENS5_IJSE_SB_EEEEEEEvNS4_8identityESZ_S18_vS19_EENS_8epilogue10collective18CollectiveEpilogueINS1B_23Sm100TmaWarpSpecializedILi2ELi1ELi4ELb1ELb0EEEJSH_NS5_IJNSS_ISE_SB_EENSS_ISF_SB_EEEEESI_SJ_SI_SJ_NS1B_6fusion15FusionCallbacksIS1F_NS1J_17LinearCombinationISI_fSI_fLNS_15FloatRoundStyleE2EEESH_S1I_JEEENS4_5SM1004TMEM4LOAD26SM100_TMEM_LOAD_16dp256b1xESZ_NS10_INS11_ILi0ELi4ELi3EEES14_NSS_INS5_IJSF_SF_EEENS5_IJSF_SB_EEEEEEENS4_17SM75_U32x2_LDSM_NENS4_14SM90_TMA_STOREES1X_NS4_17SM90_U32x2_STSM_NENS4_39AutoVectorizingCopyWithAssumedAlignmentILi128EEEEEEvvEEEEvNT_6ParamsE --------------------------
	.section	.nv.shared._ZN7cutlass13device_kernelINS_4gemm6kernel13GemmUniversalIN4cute5tupleIJiiiiEEENS1_10collective13CollectiveMmaINS1_35MainloopSm100TmaUmmaWarpSpecializedILi12ELi2ELi4ENS5_IJNS4_1CILi1EEESB_SB_EEEEENS5_IJNSA_ILi64EEENSA_ILi8EEENSA_ILi128EEEEEENS_10bfloat16_tENS5_IJlSB_lEEESI_SJ_NS4_8TiledMMAINS4_8MMA_AtomIJNS4_20SM100_MMA_F16BF16_SSISI_SI_fLi64ELi8ELNS4_4UMMA5MajorE0ELSO_0ELNSN_7ScaleInE0ELSP_0EEEEEENS4_6LayoutISC_NS5_IJNSA_ILi0EEEST_ST_EEEEENS5_IJNS4_10UnderscoreESW_SW_EEEEENS4_13SM90_TMA_LOADENS4_14ComposedLayoutINS4_7SwizzleILi3ELi4ELi3EEENS4_18smem_ptr_flag_bitsILi16EEENSS_INS5_IJSF_SE_EEENS5_IJSE_SB_EEEEEEEvNS4_8identityESZ_S18_vS19_EENS_8epilogue10collective18CollectiveEpilogueINS1B_23Sm100TmaWarpSpecializedILi2ELi1ELi4ELb1ELb0EEEJSH_NS5_IJNSS_ISE_SB_EENSS_ISF_SB_EEEEESI_SJ_SI_SJ_NS1B_6fusion15FusionCallbacksIS1F_NS1J_17LinearCombinationISI_fSI_fLNS_15FloatRoundStyleE2EEESH_S1I_JEEENS4_5SM1004TMEM4LOAD26SM100_TMEM_LOAD_16dp256b1xESZ_NS10_INS11_ILi0ELi4ELi3EEES14_NSS_INS5_IJSF_SF_EEENS5_IJSF_SB_EEEEEEENS4_17SM75_U32x2_LDSM_NENS4_14SM90_TMA_STOREES1X_NS4_17SM90_U32x2_STSM_NENS4_39AutoVectorizingCopyWithAssumedAlignmentILi128EEEEEEvvEEEEvNT_6ParamsE,"aw",@nobits
	.sectionflags	@""
	.align	16
	.zero		1024


//--------------------- .nv.shared.reserved.0     --------------------------
	.section	.nv.shared.reserved.0,"aw",@nobits
	.weak		__nv_reservedSMEM_offset_0_alias
	.size		__nv_reservedSMEM_offset_0_alias, 0, 64
	.other		__nv_reservedSMEM_offset_0_alias,@"STO_CUDA_RESERVED_SHARED STV_DEFAULT"
__nv_reservedSMEM_offset_0_alias:
	.zero		0
.nv.shared.reserved.0:
	.zero		64
	.weak		__nv_reservedSMEM_tcgen05_partition
	.type		__nv_reservedSMEM_tcgen05_partition,@object
	.size		__nv_reservedSMEM_tcgen05_partition,(.L_0 - __nv_reservedSMEM_tcgen05_partition)
__nv_reservedSMEM_tcgen05_partition:
	.zero		32
.L_0:


//--------------------- .nv.global                --------------------------
	.section	.nv.global,"aw",@nobits
.nv.global:
	.type		_ZN40_INTERNAL_33b43f5a_4_k_cu_1633f3f9_118754cute1_E,@object
	.size		_ZN40_INTERNAL_33b43f5a_4_k_cu_1633f3f9_118754cute1_E,(_ZN40_INTERNAL_33b43f5a_4_k_cu_1633f3f9_118754cuda3std3__45__cpo6cbeginE - _ZN40_INTERNAL_33b43f5a_4_k_cu_1633f3f9_118754cute1_E)
_ZN40_INTERNAL_33b43f5a_4_k_cu_1633f3f9_118754cute1_E:
	.zero		1
	.type		_ZN40_INTERNAL_33b43f5a_4_k_cu_1633f3f9_118754cuda3std3__45__cpo6cbeginE,@object
	.size		_ZN40_INTERNAL_33b43f5a_4_k_cu_1633f3f9_118754cuda3std3__45__cpo6cbeginE,(_ZN40_INTERNAL_33b43f5a_4_k_cu_1633f3f9_118754cuda3std3__48in_placeE - _ZN40_INTERNAL_33b43f5a_4_k_cu_1633f3f9_118754cuda3std3__45__cpo6cbeginE)
_ZN40_INTERNAL_33b43f5a_4_k_cu_1633f3f9_118754cuda3std3__45__cpo6cbeginE:
	.zero		1
	.type		_ZN40_INTERNAL_33b43f5a_4_k_cu_1633f3f9_118754cuda3std3__48in_placeE,@object
	.size		_ZN40_INTERNAL_33b43f5a_4_k_cu_1633f3f9_118754cuda3std3__48in_placeE,(_ZN40_INTERNAL_33b43f5a_4_k_cu_1633f3f9_118754cuda3std6ranges3__45__cpo9iter_moveE - _ZN40_INTERNAL_33b43f5a_4_k_cu_1633f3f9_118754cuda3std3__48in_placeE)
_ZN40_INTERNAL_33b43f5a_4_k_cu_1633f3f9_118754cuda3std3__48in_placeE:
	.zero		1
	.type		_ZN40_INTERNAL_33b43f5a_4_k_cu_1633f3f9_118754cuda3std6ranges3__45__cpo9iter_moveE,@object
	.size		_ZN40_INTERNAL_33b43f5a_4_k_cu_1633f3f9_118754cuda3std6ranges3__45__cpo9iter_moveE,(_ZN40_INTERNAL_33b43f5a_4_k_cu_1633f3f9_118754cuda3std3__45__cpo5beginE - _ZN40_INTERNAL_33b43f5a_4_k_cu_1633f3f9_118754cuda3std6ranges3__45__cpo9iter_moveE)
_ZN40_INTERNAL_33b43f5a_4_k_cu_1633f3f9_118754cuda3std6ranges3__45__cpo9iter_moveE:
	.zero		1
	.type		_ZN40_INTERNAL_33b43f5a_4_k_cu_1633f3f9_118754cuda3std3__45__cpo5beginE,@object
	.size		_ZN40_INTERNAL_33b43f5a_4_k_cu_1633f3f9_118754cuda3std3__45__cpo5beginE,(_ZN40_INTERNAL_33b43f5a_4_k_cu_1633f3f9_118754cuda3std3__442_GLOBAL__N__33b43f5a_4_k_cu_1633f3f9_118756ignoreE - _ZN40_INTERNAL_33b43f5a_4_k_cu_1633f3f9_118754cuda3std3__45__cpo5beginE)
_ZN40_INTERNAL_33b43f5a_4_k_cu_1633f3f9_118754cuda3std3__45__cpo5beginE:
	.zero		1
	.type		_ZN40_INTERNAL_33b43f5a_4_k_cu_1633f3f9_118754cuda3std3__442_GLOBAL__N__33b43f5a_4_k_cu_1633f3f9_118756ignoreE,@object
	.size		_ZN40_INTERNAL_33b43f5a_4_k_cu_1633f3f9_118754cuda3std3__442_GLOBAL__N__33b43f5a_4_k_cu_1633f3f9_118756ignoreE,(_ZN40_INTERNAL_33b43f5a_4_k_cu_1633f3f9_118754cute7productE - _ZN40_INTERNAL_33b43f5a_4_k_cu_1633f3f9_118754cuda3std3__442_GLOBAL__N__33b43f5a_4_k_cu_1633f3f9_118756ignoreE)
_ZN40_INTERNAL_33b43f5a_4_k_cu_1633f3f9_118754cuda3std3__442_GLOBAL__N__33b43f5a_4_k_cu_1633f3f9_118756ignoreE:
	.zero		1
	.type		_ZN40_INTERNAL_33b43f5a_4_k_cu_1633f3f9_118754cute7productE,@object
	.size		_ZN40_INTERNAL_33b43f5a_4_k_cu_1633f3f9_118754cute7productE,(_ZN40_INTERNAL_33b43f5a_4_k_cu_1633f3f9_118754cuda3std3__45__cpo3endE - _ZN40_INTERNAL_33b43f5a_4_k_cu_1633f3f9_118754cute7productE)
_ZN40_INTERNAL_33b43f5a_4_k_cu_1633f3f9_118754cute7productE:
	.zero		1
	.type		_ZN40_INTERNAL_33b43f5a_4_k_cu_1633f3f9_118754cuda3std3__45__cpo3endE,@object
	.size		_ZN40_INTERNAL_33b43f5a_4_k_cu_1633f3f9_118754cuda3std3__45__cpo3endE,(_ZN40_INTERNAL_33b43f5a_4_k_cu_1633f3f9_118754cuda3std3__419piecewise_constructE - _ZN40_INTERNAL_33b43f5a_4_k_cu_1633f3f9_118754cuda3std3__45__cpo3endE)
_ZN40_INTERNAL_33b43f5a_4_k_cu_1633f3f9_118754cuda3std3__45__cpo3endE:
	.zero		1
	.type		_ZN40_INTERNAL_33b43f5a_4_k_cu_1633f3f9_118754cuda3std3__419piecewise_constructE,@object
	.size		_ZN40_INTERNAL_33b43f5a_4_k_cu_1633f3f9_118754cuda3std3__419piecewise_constructE,(_ZN40_INTERNAL_33b43f5a_4_k_cu_1633f3f9_118754cuda3std3__45__cpo4cendE - _ZN40_INTERNAL_33b43f5a_4_k_cu_1633f3f9_118754cuda3std3__419piecewise_constructE)
_ZN40_INTERNAL_33b43f5a_4_k_cu_1633f3f9_118754cuda3std3__419piecewise_constructE:
	.zero		1
	.type		_ZN40_INTERNAL_33b43f5a_4_k_cu_1633f3f9_118754cuda3std3__45__cpo4cendE,@object
	.size		_ZN40_INTERNAL_33b43f5a_4_k_cu_1633f3f9_118754cuda3std3__45__cpo4cendE,(_ZN40_INTERNAL_33b43f5a_4_k_cu_1633f3f9_118754cuda3std6ranges3__45__cpo4swapE - _ZN40_INTERNAL_33b43f5a_4_k_cu_1633f3f9_118754cuda3std3__45__cpo4cendE)
_ZN40_INTERNAL_33b43f5a_4_k_cu_1633f3f9_118754cuda3std3__45__cpo4cendE:
	.zero		1
	.type		_ZN40_INTERNAL_33b43f5a_4_k_cu_1633f3f9_118754cuda3std6ranges3__45__cpo4swapE,@object
	.size		_ZN40_INTERNAL_33b43f5a_4_k_cu_1633f3f9_118754cuda3std6ranges3__45__cpo4swapE,(.L_9 - _ZN40_INTERNAL_33b43f5a_4_k_cu_1633f3f9_118754cuda3std6ranges3__45__cpo4swapE)
_ZN40_INTERNAL_33b43f5a_4_k_cu_1633f3f9_118754cuda3std6ranges3__45__cpo4swapE:
	.zero		1
.L_9:


//--------------------- .nv.constant0._ZN7cutlass13device_kernelINS_4gemm6kernel13GemmUniversalIN4cute5tupleIJiiiiEEENS1_10collective13CollectiveMmaINS1_35MainloopSm100TmaUmmaWarpSpecializedILi12ELi2ELi4ENS5_IJNS4_1CILi1EEESB_SB_EEEEENS5_IJNSA_ILi64EEENSA_ILi8EEENSA_ILi128EEEEEENS_10bfloat16_tENS5_IJlSB_lEEESI_SJ_NS4_8TiledMMAINS4_8MMA_AtomIJNS4_20SM100_MMA_F16BF16_SSISI_SI_fLi64ELi8ELNS4_4UMMA5MajorE0ELSO_0ELNSN_7ScaleInE0ELSP_0EEEEEENS4_6LayoutISC_NS5_IJNSA_ILi0EEEST_ST_EEEEENS5_IJNS4_10UnderscoreESW_SW_EEEEENS4_13SM90_TMA_LOADENS4_14ComposedLayoutINS4_7SwizzleILi3ELi4ELi3EEENS4_18smem_ptr_flag_bitsILi16EEENSS_INS5_IJSF_SE_EEENS5_IJSE_SB_EEEEEEEvNS4_8identityESZ_S18_vS19_EENS_8epilogue10collective18CollectiveEpilogueINS1B_23Sm100TmaWarpSpecializedILi2ELi1ELi4ELb1ELb0EEEJSH_NS5_IJNSS_ISE_SB_EENSS_ISF_SB_EEEEESI_SJ_SI_SJ_NS1B_6fusion15FusionCallbacksIS1F_NS1J_17LinearCombinationISI_fSI_fLNS_15FloatRoundStyleE2EEESH_S1I_JEEENS4_5SM1004TMEM4LOAD26SM100_TMEM_LOAD_16dp256b1xESZ_NS10_INS11_ILi0ELi4ELi3EEES14_NSS_INS5_IJSF_SF_EEENS5_IJSF_SB_EEEEEEENS4_17SM75_U32x2_LDSM_NENS4_14SM90_TMA_STOREES1X_NS4_17SM90_U32x2_STSM_NENS4_39AutoVectorizingCopyWithAssumedAlignmentILi128EEEEEEvvEEEEvNT_6ParamsE --------------------------
	.section	.nv.constant0._ZN7cutlass13device_kernelINS_4gemm6kernel13GemmUniversalIN4cute5tupleIJiiiiEEENS1_10collective13CollectiveMmaINS1_35MainloopSm100TmaUmmaWarpSpecializedILi12ELi2ELi4ENS5_IJNS4_1CILi1EEESB_SB_EEEEENS5_IJNSA_ILi64EEENSA_ILi8EEENSA_ILi128EEEEEENS_10bfloat16_tENS5_IJlSB_lEEESI_SJ_NS4_8TiledMMAINS4_8MMA_AtomIJNS4_20SM100_MMA_F16BF16_SSISI_SI_fLi64ELi8ELNS4_4UMMA5MajorE0ELSO_0ELNSN_7ScaleInE0ELSP_0EEEEEENS4_6LayoutISC_NS5_IJNSA_ILi0EEEST_ST_EEEEENS5_IJNS4_10UnderscoreESW_SW_EEEEENS4_13SM90_TMA_LOADENS4_14ComposedLayoutINS4_7SwizzleILi3ELi4ELi3EEENS4_18smem_ptr_flag_bitsILi16EEENSS_INS5_IJSF_SE_EEENS5_IJSE_SB_EEEEEEEvNS4_8identityESZ_S18_vS19_EENS_8epilogue10collective18CollectiveEpilogueINS1B_23Sm100TmaWarpSpecializedILi2ELi1ELi4ELb1ELb0EEEJSH_NS5_IJNSS_ISE_SB_EENSS_ISF_SB_EEEEESI_SJ_SI_SJ_NS1B_6fusion15FusionCallbacksIS1F_NS1J_17LinearCombinationISI_fSI_fLNS_15FloatRoundStyleE2EEESH_S1I_JEEENS4_5SM1004TMEM4LOAD26SM100_TMEM_LOAD_16dp256b1xESZ_NS10_INS11_ILi0ELi4ELi3EEES14_NSS_INS5_IJSF_SF_EEENS5_IJSF_SB_EEEEEEENS4_17SM75_U32x2_LDSM_NENS4_14SM90_TMA_STOREES1X_NS4_17SM90_U32x2_STSM_NENS4_39AutoVectorizingCopyWithAssumedAlignmentILi128EEEEEEvvEEEEvNT_6ParamsE,"a",@progbits
	.sectionflags	@""
	.align	4
.nv.constant0._ZN7cutlass13device_kernelINS_4gemm6kernel13GemmUniversalIN4cute5tupleIJiiiiEEENS1_10collective13CollectiveMmaINS1_35MainloopSm100TmaUmmaWarpSpecializedILi12ELi2ELi4ENS5_IJNS4_1CILi1EEESB_SB_EEEEENS5_IJNSA_ILi64EEENSA_ILi8EEENSA_ILi128EEEEEENS_10bfloat16_tENS5_IJlSB_lEEESI_SJ_NS4_8TiledMMAINS4_8MMA_AtomIJNS4_20SM100_MMA_F16BF16_SSISI_SI_fLi64ELi8ELNS4_4UMMA5MajorE0ELSO_0ELNSN_7ScaleInE0ELSP_0EEEEEENS4_6LayoutISC_NS5_IJNSA_ILi0EEEST_ST_EEEEENS5_IJNS4_10UnderscoreESW_SW_EEEEENS4_13SM90_TMA_LOADENS4_14ComposedLayoutINS4_7SwizzleILi3ELi4ELi3EEENS4_18smem_ptr_flag_bitsILi16EEENSS_INS5_IJSF_SE_EEENS5_IJSE_SB_EEEEEEEvNS4_8identityESZ_S18_vS19_EENS_8epilogue10collective18CollectiveEpilogueINS1B_23Sm100TmaWarpSpecializedILi2ELi1ELi4ELb1ELb0EEEJSH_NS5_IJNSS_ISE_SB_EENSS_ISF_SB_EEEEESI_SJ_SI_SJ_NS1B_6fusion15FusionCallbacksIS1F_NS1J_17LinearCombinationISI_fSI_fLNS_15FloatRoundStyleE2EEESH_S1I_JEEENS4_5SM1004TMEM4LOAD26SM100_TMEM_LOAD_16dp256b1xESZ_NS10_INS11_ILi0ELi4ELi3EEES14_NSS_INS5_IJSF_SF_EEENS5_IJSF_SB_EEEEEEENS4_17SM75_U32x2_LDSM_NENS4_14SM90_TMA_STOREES1X_NS4_17SM90_U32x2_STSM_NENS4_39AutoVectorizingCopyWithAssumedAlignmentILi128EEEEEEvvEEEEvNT_6ParamsE:
	.zero		2944


//--------------------- SYMBOLS --------------------------

	.type		.nv.reservedSmem.offset0,@object
	.size		.nv.reservedSmem.offset0,0x4
	.type		.nv.reservedSmem.cap,@object
	.size		.nv.reservedSmem.cap,0x4
	.type		__assertfail,@function
